//
// Generated by NVIDIA NVVM Compiler
//
// Compiler Build ID: CL-36424714
// Cuda compilation tools, release 13.0, V13.0.88
// Based on NVVM 20.0.0
//

.version 9.0
.target sm_100
.address_size 64

	// .globl	_Z20initialize_centroidsPfS_Piii

.visible .entry _Z20initialize_centroidsPfS_Piii(
	.param .u64 .ptr .align 1 _Z20initialize_centroidsPfS_Piii_param_0,
	.param .u64 .ptr .align 1 _Z20initialize_centroidsPfS_Piii_param_1,
	.param .u64 .ptr .align 1 _Z20initialize_centroidsPfS_Piii_param_2,
	.param .u32 _Z20initialize_centroidsPfS_Piii_param_3,
	.param .u32 _Z20initialize_centroidsPfS_Piii_param_4
)
{
	.reg .pred 	%p<11>;
	.reg .b32 	%r<49>;
	.reg .b32 	%f<30>;
	.reg .b64 	%rd<27>;

	ld.param.u64 	%rd7, [_Z20initialize_centroidsPfS_Piii_param_0];
	ld.param.u64 	%rd8, [_Z20initialize_centroidsPfS_Piii_param_1];
	ld.param.u64 	%rd6, [_Z20initialize_centroidsPfS_Piii_param_2];
	ld.param.u32 	%r29, [_Z20initialize_centroidsPfS_Piii_param_3];
	ld.param.u32 	%r30, [_Z20initialize_centroidsPfS_Piii_param_4];
	cvta.to.global.u64 	%rd1, %rd8;
	cvta.to.global.u64 	%rd2, %rd7;
	mov.u32 	%r31, %ctaid.x;
	mov.u32 	%r32, %ntid.x;
	mov.u32 	%r33, %tid.x;
	mad.lo.s32 	%r1, %r31, %r32, %r33;
	setp.ge.s32 	%p1, %r1, %r30;
	@%p1 bra 	$L__BB0_14;
	cvta.to.global.u64 	%rd3, %rd6;
	setp.lt.s32 	%p2, %r29, 1;
	@%p2 bra 	$L__BB0_14;
	mul.wide.s32 	%rd9, %r1, 4;
	add.s64 	%rd10, %rd3, %rd9;
	ld.global.u32 	%r35, [%rd10];
	mul.lo.s32 	%r2, %r35, %r29;
	mul.lo.s32 	%r3, %r29, %r1;
	and.b32  	%r4, %r29, 15;
	setp.lt.u32 	%p3, %r29, 16;
	mov.b32 	%r44, 0;
	@%p3 bra 	$L__BB0_5;
	and.b32  	%r44, %r29, 2147483632;
	neg.s32 	%r42, %r44;
	add.s64 	%rd4, %rd2, 32;
	add.s64 	%rd5, %rd1, 32;
	mov.u32 	%r40, %r3;
	mov.u32 	%r41, %r2;
$L__BB0_4:
	.pragma "nounroll";
	mul.wide.s32 	%rd11, %r41, 4;
	add.s64 	%rd12, %rd4, %rd11;
	mul.wide.s32 	%rd13, %r40, 4;
	add.s64 	%rd14, %rd5, %rd13;
	ld.global.f32 	%f1, [%rd12+-32];
	st.global.f32 	[%rd14+-32], %f1;
	ld.global.f32 	%f2, [%rd12+-28];
	st.global.f32 	[%rd14+-28], %f2;
	ld.global.f32 	%f3, [%rd12+-24];
	st.global.f32 	[%rd14+-24], %f3;
	ld.global.f32 	%f4, [%rd12+-20];
	st.global.f32 	[%rd14+-20], %f4;
	ld.global.f32 	%f5, [%rd12+-16];
	st.global.f32 	[%rd14+-16], %f5;
	ld.global.f32 	%f6, [%rd12+-12];
	st.global.f32 	[%rd14+-12], %f6;
	ld.global.f32 	%f7, [%rd12+-8];
	st.global.f32 	[%rd14+-8], %f7;
	ld.global.f32 	%f8, [%rd12+-4];
	st.global.f32 	[%rd14+-4], %f8;
	ld.global.f32 	%f9, [%rd12];
	st.global.f32 	[%rd14], %f9;
	ld.global.f32 	%f10, [%rd12+4];
	st.global.f32 	[%rd14+4], %f10;
	ld.global.f32 	%f11, [%rd12+8];
	st.global.f32 	[%rd14+8], %f11;
	ld.global.f32 	%f12, [%rd12+12];
	st.global.f32 	[%rd14+12], %f12;
	ld.global.f32 	%f13, [%rd12+16];
	st.global.f32 	[%rd14+16], %f13;
	ld.global.f32 	%f14, [%rd12+20];
	st.global.f32 	[%rd14+20], %f14;
	ld.global.f32 	%f15, [%rd12+24];
	st.global.f32 	[%rd14+24], %f15;
	ld.global.f32 	%f16, [%rd12+28];
	st.global.f32 	[%rd14+28], %f16;
	add.s32 	%r42, %r42, 16;
	add.s32 	%r41, %r41, 16;
	add.s32 	%r40, %r40, 16;
	setp.ne.s32 	%p4, %r42, 0;
	@%p4 bra 	$L__BB0_4;
$L__BB0_5:
	setp.eq.s32 	%p5, %r4, 0;
	@%p5 bra 	$L__BB0_14;
	and.b32  	%r14, %r29, 7;
	setp.lt.u32 	%p6, %r4, 8;
	@%p6 bra 	$L__BB0_8;
	add.s32 	%r36, %r44, %r2;
	mul.wide.s32 	%rd15, %r36, 4;
	add.s64 	%rd16, %rd2, %rd15;
	ld.global.f32 	%f17, [%rd16];
	add.s32 	%r37, %r44, %r3;
	mul.wide.s32 	%rd17, %r37, 4;
	add.s64 	%rd18, %rd1, %rd17;
	st.global.f32 	[%rd18], %f17;
	ld.global.f32 	%f18, [%rd16+4];
	st.global.f32 	[%rd18+4], %f18;
	ld.global.f32 	%f19, [%rd16+8];
	st.global.f32 	[%rd18+8], %f19;
	ld.global.f32 	%f20, [%rd16+12];
	st.global.f32 	[%rd18+12], %f20;
	ld.global.f32 	%f21, [%rd16+16];
	st.global.f32 	[%rd18+16], %f21;
	ld.global.f32 	%f22, [%rd16+20];
	st.global.f32 	[%rd18+20], %f22;
	ld.global.f32 	%f23, [%rd16+24];
	st.global.f32 	[%rd18+24], %f23;
	ld.global.f32 	%f24, [%rd16+28];
	st.global.f32 	[%rd18+28], %f24;
	add.s32 	%r44, %r44, 8;
$L__BB0_8:
	setp.eq.s32 	%p7, %r14, 0;
	@%p7 bra 	$L__BB0_14;
	and.b32  	%r17, %r29, 3;
	setp.lt.u32 	%p8, %r14, 4;
	@%p8 bra 	$L__BB0_11;
	add.s32 	%r38, %r44, %r2;
	mul.wide.s32 	%rd19, %r38, 4;
	add.s64 	%rd20, %rd2, %rd19;
	ld.global.f32 	%f25, [%rd20];
	add.s32 	%r39, %r44, %r3;
	mul.wide.s32 	%rd21, %r39, 4;
	add.s64 	%rd22, %rd1, %rd21;
	st.global.f32 	[%rd22], %f25;
	ld.global.f32 	%f26, [%rd20+4];
	st.global.f32 	[%rd22+4], %f26;
	ld.global.f32 	%f27, [%rd20+8];
	st.global.f32 	[%rd22+8], %f27;
	ld.global.f32 	%f28, [%rd20+12];
	st.global.f32 	[%rd22+12], %f28;
	add.s32 	%r44, %r44, 4;
$L__BB0_11:
	setp.eq.s32 	%p9, %r17, 0;
	@%p9 bra 	$L__BB0_14;
	add.s32 	%r48, %r44, %r3;
	add.s32 	%r47, %r44, %r2;
	neg.s32 	%r46, %r17;
$L__BB0_13:
	.pragma "nounroll";
	mul.wide.s32 	%rd23, %r48, 4;
	add.s64 	%rd24, %rd1, %rd23;
	mul.wide.s32 	%rd25, %r47, 4;
	add.s64 	%rd26, %rd2, %rd25;
	ld.global.f32 	%f29, [%rd26];
	st.global.f32 	[%rd24], %f29;
	add.s32 	%r48, %r48, 1;
	add.s32 	%r47, %r47, 1;
	add.s32 	%r46, %r46, 1;
	setp.ne.s32 	%p10, %r46, 0;
	@%p10 bra 	$L__BB0_13;
$L__BB0_14:
	ret;

}
	// .globl	compute_distances
.visible .entry compute_distances(
	.param .u64 .ptr .align 1 compute_distances_param_0,
	.param .u64 .ptr .align 1 compute_distances_param_1,
	.param .u32 compute_distances_param_2,
	.param .u32 compute_distances_param_3,
	.param .u32 compute_distances_param_4,
	.param .u64 .ptr .align 1 compute_distances_param_5,
	.param .u64 .ptr .align 1 compute_distances_param_6
)
{
	.reg .pred 	%p<19>;
	.reg .b32 	%r<78>;
	.reg .b32 	%f<96>;
	.reg .b64 	%rd<43>;

	ld.param.u64 	%rd8, [compute_distances_param_0];
	ld.param.u64 	%rd9, [compute_distances_param_1];
	ld.param.u32 	%r40, [compute_distances_param_2];
	ld.param.u32 	%r38, [compute_distances_param_3];
	ld.param.u32 	%r39, [compute_distances_param_4];
	ld.param.u64 	%rd6, [compute_distances_param_5];
	ld.param.u64 	%rd7, [compute_distances_param_6];
	cvta.to.global.u64 	%rd1, %rd9;
	cvta.to.global.u64 	%rd2, %rd8;
	mov.u32 	%r41, %ctaid.x;
	mov.u32 	%r42, %ntid.x;
	mov.u32 	%r43, %tid.x;
	mad.lo.s32 	%r1, %r41, %r42, %r43;
	setp.ge.s32 	%p1, %r1, %r40;
	@%p1 bra 	$L__BB1_23;
	setp.lt.s32 	%p2, %r39, 1;
	mov.b32 	%r77, -1;
	@%p2 bra 	$L__BB1_22;
	setp.lt.s32 	%p3, %r38, 1;
	mul.lo.s32 	%r2, %r38, %r1;
	@%p3 bra 	$L__BB1_16;
	and.b32  	%r3, %r38, 7;
	and.b32  	%r4, %r38, 3;
	and.b32  	%r5, %r38, 2147483640;
	and.b32  	%r6, %r38, 1;
	neg.s32 	%r7, %r5;
	mov.f32 	%f84, 0f7F7FFFFF;
	mov.b32 	%r77, -1;
	mov.b32 	%r62, 0;
$L__BB1_4:
	setp.lt.u32 	%p10, %r38, 8;
	mul.lo.s32 	%r10, %r62, %r38;
	mov.f32 	%f92, 0f00000000;
	mov.b32 	%r67, 0;
	@%p10 bra 	$L__BB1_7;
	mul.wide.u32 	%rd10, %r10, 4;
	add.s64 	%rd11, %rd1, %rd10;
	add.s64 	%rd42, %rd11, 16;
	mov.f32 	%f92, 0f00000000;
	mov.u32 	%r64, %r2;
	mov.u32 	%r65, %r7;
$L__BB1_6:
	.pragma "nounroll";
	mul.wide.s32 	%rd12, %r64, 4;
	add.s64 	%rd13, %rd2, %rd12;
	ld.global.f32 	%f26, [%rd13];
	ld.global.f32 	%f27, [%rd42+-16];
	sub.f32 	%f28, %f26, %f27;
	fma.rn.f32 	%f29, %f28, %f28, %f92;
	ld.global.f32 	%f30, [%rd13+4];
	ld.global.f32 	%f31, [%rd42+-12];
	sub.f32 	%f32, %f30, %f31;
	fma.rn.f32 	%f33, %f32, %f32, %f29;
	ld.global.f32 	%f34, [%rd13+8];
	ld.global.f32 	%f35, [%rd42+-8];
	sub.f32 	%f36, %f34, %f35;
	fma.rn.f32 	%f37, %f36, %f36, %f33;
	ld.global.f32 	%f38, [%rd13+12];
	ld.global.f32 	%f39, [%rd42+-4];
	sub.f32 	%f40, %f38, %f39;
	fma.rn.f32 	%f41, %f40, %f40, %f37;
	ld.global.f32 	%f42, [%rd13+16];
	ld.global.f32 	%f43, [%rd42];
	sub.f32 	%f44, %f42, %f43;
	fma.rn.f32 	%f45, %f44, %f44, %f41;
	ld.global.f32 	%f46, [%rd13+20];
	ld.global.f32 	%f47, [%rd42+4];
	sub.f32 	%f48, %f46, %f47;
	fma.rn.f32 	%f49, %f48, %f48, %f45;
	ld.global.f32 	%f50, [%rd13+24];
	ld.global.f32 	%f51, [%rd42+8];
	sub.f32 	%f52, %f50, %f51;
	fma.rn.f32 	%f53, %f52, %f52, %f49;
	ld.global.f32 	%f54, [%rd13+28];
	ld.global.f32 	%f55, [%rd42+12];
	sub.f32 	%f56, %f54, %f55;
	fma.rn.f32 	%f92, %f56, %f56, %f53;
	add.s32 	%r65, %r65, 8;
	add.s32 	%r64, %r64, 8;
	add.s64 	%rd42, %rd42, 32;
	setp.ne.s32 	%p11, %r65, 0;
	mov.u32 	%r67, %r5;
	@%p11 bra 	$L__BB1_6;
$L__BB1_7:
	setp.eq.s32 	%p12, %r3, 0;
	@%p12 bra 	$L__BB1_15;
	add.s32 	%r54, %r3, -1;
	setp.lt.u32 	%p13, %r54, 3;
	@%p13 bra 	$L__BB1_10;
	add.s32 	%r55, %r67, %r2;
	mul.wide.s32 	%rd14, %r55, 4;
	add.s64 	%rd15, %rd2, %rd14;
	ld.global.f32 	%f58, [%rd15];
	add.s32 	%r56, %r67, %r10;
	mul.wide.u32 	%rd16, %r56, 4;
	add.s64 	%rd17, %rd1, %rd16;
	ld.global.f32 	%f59, [%rd17];
	sub.f32 	%f60, %f58, %f59;
	fma.rn.f32 	%f61, %f60, %f60, %f92;
	ld.global.f32 	%f62, [%rd15+4];
	cvt.u64.u32 	%rd18, %r10;
	cvt.u64.u32 	%rd19, %r67;
	add.s64 	%rd20, %rd19, %rd18;
	shl.b64 	%rd21, %rd20, 2;
	add.s64 	%rd22, %rd1, %rd21;
	ld.global.f32 	%f63, [%rd22+4];
	sub.f32 	%f64, %f62, %f63;
	fma.rn.f32 	%f65, %f64, %f64, %f61;
	ld.global.f32 	%f66, [%rd15+8];
	ld.global.f32 	%f67, [%rd22+8];
	sub.f32 	%f68, %f66, %f67;
	fma.rn.f32 	%f69, %f68, %f68, %f65;
	ld.global.f32 	%f70, [%rd15+12];
	ld.global.f32 	%f71, [%rd22+12];
	sub.f32 	%f72, %f70, %f71;
	fma.rn.f32 	%f92, %f72, %f72, %f69;
	add.s32 	%r67, %r67, 4;
$L__BB1_10:
	setp.eq.s32 	%p14, %r4, 0;
	@%p14 bra 	$L__BB1_15;
	setp.eq.s32 	%p15, %r4, 1;
	@%p15 bra 	$L__BB1_13;
	add.s32 	%r57, %r67, %r2;
	mul.wide.s32 	%rd23, %r57, 4;
	add.s64 	%rd24, %rd2, %rd23;
	ld.global.f32 	%f74, [%rd24];
	add.s32 	%r58, %r67, %r10;
	mul.wide.u32 	%rd25, %r58, 4;
	add.s64 	%rd26, %rd1, %rd25;
	ld.global.f32 	%f75, [%rd26];
	sub.f32 	%f76, %f74, %f75;
	fma.rn.f32 	%f77, %f76, %f76, %f92;
	ld.global.f32 	%f78, [%rd24+4];
	cvt.u64.u32 	%rd27, %r10;
	cvt.u64.u32 	%rd28, %r67;
	add.s64 	%rd29, %rd28, %rd27;
	shl.b64 	%rd30, %rd29, 2;
	add.s64 	%rd31, %rd1, %rd30;
	ld.global.f32 	%f79, [%rd31+4];
	sub.f32 	%f80, %f78, %f79;
	fma.rn.f32 	%f92, %f80, %f80, %f77;
	add.s32 	%r67, %r67, 2;
$L__BB1_13:
	setp.eq.s32 	%p16, %r6, 0;
	@%p16 bra 	$L__BB1_15;
	add.s32 	%r59, %r67, %r2;
	mul.wide.s32 	%rd32, %r59, 4;
	add.s64 	%rd33, %rd2, %rd32;
	ld.global.f32 	%f81, [%rd33];
	add.s32 	%r60, %r67, %r10;
	mul.wide.u32 	%rd34, %r60, 4;
	add.s64 	%rd35, %rd1, %rd34;
	ld.global.f32 	%f82, [%rd35];
	sub.f32 	%f83, %f81, %f82;
	fma.rn.f32 	%f92, %f83, %f83, %f92;
$L__BB1_15:
	setp.lt.f32 	%p17, %f92, %f84;
	selp.f32 	%f84, %f92, %f84, %p17;
	selp.b32 	%r77, %r62, %r77, %p17;
	add.s32 	%r62, %r62, 1;
	setp.eq.s32 	%p18, %r62, %r39;
	@%p18 bra 	$L__BB1_22;
	bra.uni 	$L__BB1_4;
$L__BB1_16:
	and.b32  	%r22, %r39, 3;
	setp.lt.u32 	%p4, %r39, 4;
	mov.f32 	%f94, 0f7F7FFFFF;
	mov.b32 	%r77, -1;
	mov.b32 	%r74, 0;
	@%p4 bra 	$L__BB1_19;
	and.b32  	%r74, %r39, 2147483644;
	mov.f32 	%f94, 0f7F7FFFFF;
	mov.b32 	%r77, -1;
	mov.b32 	%r69, 0;
$L__BB1_18:
	setp.gt.f32 	%p5, %f94, 0f00000000;
	selp.f32 	%f94, 0f00000000, %f94, %p5;
	selp.b32 	%r77, %r69, %r77, %p5;
	add.s32 	%r69, %r69, 4;
	setp.ne.s32 	%p6, %r69, %r74;
	@%p6 bra 	$L__BB1_18;
$L__BB1_19:
	setp.eq.s32 	%p7, %r22, 0;
	@%p7 bra 	$L__BB1_22;
	mov.b32 	%r76, 0;
$L__BB1_21:
	.pragma "nounroll";
	setp.gt.f32 	%p8, %f94, 0f00000000;
	selp.f32 	%f94, 0f00000000, %f94, %p8;
	selp.b32 	%r77, %r74, %r77, %p8;
	add.s32 	%r74, %r74, 1;
	add.s32 	%r76, %r76, 1;
	setp.ne.s32 	%p9, %r76, %r22;
	@%p9 bra 	$L__BB1_21;
$L__BB1_22:
	cvta.to.global.u64 	%rd36, %rd6;
	mul.wide.s32 	%rd37, %r1, 4;
	add.s64 	%rd38, %rd36, %rd37;
	st.global.u32 	[%rd38], %r77;
	cvta.to.global.u64 	%rd39, %rd7;
	mul.wide.s32 	%rd40, %r77, 4;
	add.s64 	%rd41, %rd39, %rd40;
	atom.global.add.u32 	%r61, [%rd41], 1;
$L__BB1_23:
	ret;

}
	// .globl	_Z16update_centroidsPfiiiPiS_
.visible .entry _Z16update_centroidsPfiiiPiS_(
	.param .u64 .ptr .align 1 _Z16update_centroidsPfiiiPiS__param_0,
	.param .u32 _Z16update_centroidsPfiiiPiS__param_1,
	.param .u32 _Z16update_centroidsPfiiiPiS__param_2,
	.param .u32 _Z16update_centroidsPfiiiPiS__param_3,
	.param .u64 .ptr .align 1 _Z16update_centroidsPfiiiPiS__param_4,
	.param .u64 .ptr .align 1 _Z16update_centroidsPfiiiPiS__param_5
)
{
	.reg .pred 	%p<11>;
	.reg .b32 	%r<50>;
	.reg .b32 	%f<59>;
	.reg .b64 	%rd<28>;

	ld.param.u64 	%rd6, [_Z16update_centroidsPfiiiPiS__param_0];
	ld.param.u32 	%r30, [_Z16update_centroidsPfiiiPiS__param_1];
	ld.param.u32 	%r29, [_Z16update_centroidsPfiiiPiS__param_2];
	ld.param.u64 	%rd4, [_Z16update_centroidsPfiiiPiS__param_4];
	cvta.to.global.u64 	%rd1, %rd6;
	mov.u32 	%r31, %ctaid.x;
	mov.u32 	%r32, %ntid.x;
	mov.u32 	%r33, %tid.x;
	mad.lo.s32 	%r1, %r31, %r32, %r33;
	setp.ge.s32 	%p1, %r1, %r30;
	@%p1 bra 	$L__BB2_14;
	cvta.to.global.u64 	%rd2, %rd4;
	setp.lt.s32 	%p2, %r29, 1;
	@%p2 bra 	$L__BB2_14;
	mul.wide.s32 	%rd7, %r1, 4;
	add.s64 	%rd8, %rd2, %rd7;
	ld.global.u32 	%r35, [%rd8];
	mul.lo.s32 	%r2, %r35, %r29;
	mul.lo.s32 	%r3, %r29, %r1;
	setp.lt.u32 	%p3, %r29, 16;
	mov.b32 	%r45, 0;
	@%p3 bra 	$L__BB2_5;
	and.b32  	%r45, %r29, 2147483632;
	neg.s32 	%r43, %r45;
	mov.u32 	%r41, %r3;
	mov.u32 	%r42, %r2;
$L__BB2_4:
	.pragma "nounroll";
	ld.param.u64 	%rd26, [_Z16update_centroidsPfiiiPiS__param_5];
	mul.wide.s32 	%rd9, %r42, 4;
	cvta.to.global.u64 	%rd10, %rd26;
	add.s64 	%rd11, %rd10, %rd9;
	mul.wide.s32 	%rd12, %r41, 4;
	add.s64 	%rd13, %rd1, %rd12;
	ld.global.f32 	%f1, [%rd13];
	atom.global.add.f32 	%f2, [%rd11], %f1;
	ld.global.f32 	%f3, [%rd13+4];
	atom.global.add.f32 	%f4, [%rd11+4], %f3;
	ld.global.f32 	%f5, [%rd13+8];
	atom.global.add.f32 	%f6, [%rd11+8], %f5;
	ld.global.f32 	%f7, [%rd13+12];
	atom.global.add.f32 	%f8, [%rd11+12], %f7;
	ld.global.f32 	%f9, [%rd13+16];
	atom.global.add.f32 	%f10, [%rd11+16], %f9;
	ld.global.f32 	%f11, [%rd13+20];
	atom.global.add.f32 	%f12, [%rd11+20], %f11;
	ld.global.f32 	%f13, [%rd13+24];
	atom.global.add.f32 	%f14, [%rd11+24], %f13;
	ld.global.f32 	%f15, [%rd13+28];
	atom.global.add.f32 	%f16, [%rd11+28], %f15;
	ld.global.f32 	%f17, [%rd13+32];
	atom.global.add.f32 	%f18, [%rd11+32], %f17;
	ld.global.f32 	%f19, [%rd13+36];
	atom.global.add.f32 	%f20, [%rd11+36], %f19;
	ld.global.f32 	%f21, [%rd13+40];
	atom.global.add.f32 	%f22, [%rd11+40], %f21;
	ld.global.f32 	%f23, [%rd13+44];
	atom.global.add.f32 	%f24, [%rd11+44], %f23;
	ld.global.f32 	%f25, [%rd13+48];
	atom.global.add.f32 	%f26, [%rd11+48], %f25;
	ld.global.f32 	%f27, [%rd13+52];
	atom.global.add.f32 	%f28, [%rd11+52], %f27;
	ld.global.f32 	%f29, [%rd13+56];
	atom.global.add.f32 	%f30, [%rd11+56], %f29;
	ld.global.f32 	%f31, [%rd13+60];
	atom.global.add.f32 	%f32, [%rd11+60], %f31;
	add.s32 	%r43, %r43, 16;
	add.s32 	%r42, %r42, 16;
	add.s32 	%r41, %r41, 16;
	setp.ne.s32 	%p4, %r43, 0;
	@%p4 bra 	$L__BB2_4;
$L__BB2_5:
	and.b32  	%r13, %r29, 15;
	setp.eq.s32 	%p5, %r13, 0;
	@%p5 bra 	$L__BB2_14;
	ld.param.u64 	%rd27, [_Z16update_centroidsPfiiiPiS__param_5];
	cvta.to.global.u64 	%rd3, %rd27;
	and.b32  	%r14, %r29, 7;
	setp.lt.u32 	%p6, %r13, 8;
	@%p6 bra 	$L__BB2_8;
	add.s32 	%r37, %r45, %r2;
	mul.wide.s32 	%rd14, %r37, 4;
	add.s64 	%rd15, %rd3, %rd14;
	add.s32 	%r38, %r45, %r3;
	mul.wide.s32 	%rd16, %r38, 4;
	add.s64 	%rd17, %rd1, %rd16;
	ld.global.f32 	%f33, [%rd17];
	atom.global.add.f32 	%f34, [%rd15], %f33;
	ld.global.f32 	%f35, [%rd17+4];
	atom.global.add.f32 	%f36, [%rd15+4], %f35;
	ld.global.f32 	%f37, [%rd17+8];
	atom.global.add.f32 	%f38, [%rd15+8], %f37;
	ld.global.f32 	%f39, [%rd17+12];
	atom.global.add.f32 	%f40, [%rd15+12], %f39;
	ld.global.f32 	%f41, [%rd17+16];
	atom.global.add.f32 	%f42, [%rd15+16], %f41;
	ld.global.f32 	%f43, [%rd17+20];
	atom.global.add.f32 	%f44, [%rd15+20], %f43;
	ld.global.f32 	%f45, [%rd17+24];
	atom.global.add.f32 	%f46, [%rd15+24], %f45;
	ld.global.f32 	%f47, [%rd17+28];
	atom.global.add.f32 	%f48, [%rd15+28], %f47;
	add.s32 	%r45, %r45, 8;
$L__BB2_8:
	setp.eq.s32 	%p7, %r14, 0;
	@%p7 bra 	$L__BB2_14;
	and.b32  	%r17, %r29, 3;
	setp.lt.u32 	%p8, %r14, 4;
	@%p8 bra 	$L__BB2_11;
	add.s32 	%r39, %r45, %r2;
	mul.wide.s32 	%rd18, %r39, 4;
	add.s64 	%rd19, %rd3, %rd18;
	add.s32 	%r40, %r45, %r3;
	mul.wide.s32 	%rd20, %r40, 4;
	add.s64 	%rd21, %rd1, %rd20;
	ld.global.f32 	%f49, [%rd21];
	atom.global.add.f32 	%f50, [%rd19], %f49;
	ld.global.f32 	%f51, [%rd21+4];
	atom.global.add.f32 	%f52, [%rd19+4], %f51;
	ld.global.f32 	%f53, [%rd21+8];
	atom.global.add.f32 	%f54, [%rd19+8], %f53;
	ld.global.f32 	%f55, [%rd21+12];
	atom.global.add.f32 	%f56, [%rd19+12], %f55;
	add.s32 	%r45, %r45, 4;
$L__BB2_11:
	setp.eq.s32 	%p9, %r17, 0;
	@%p9 bra 	$L__BB2_14;
	add.s32 	%r49, %r45, %r3;
	add.s32 	%r48, %r45, %r2;
	neg.s32 	%r47, %r17;
$L__BB2_13:
	.pragma "nounroll";
	mul.wide.s32 	%rd22, %r49, 4;
	add.s64 	%rd23, %rd1, %rd22;
	mul.wide.s32 	%rd24, %r48, 4;
	add.s64 	%rd25, %rd3, %rd24;
	ld.global.f32 	%f57, [%rd23];
	atom.global.add.f32 	%f58, [%rd25], %f57;
	add.s32 	%r49, %r49, 1;
	add.s32 	%r48, %r48, 1;
	add.s32 	%r47, %r47, 1;
	setp.ne.s32 	%p10, %r47, 0;
	@%p10 bra 	$L__BB2_13;
$L__BB2_14:
	ret;

}
	// .globl	_Z19normalize_centroidsPiPfii
.visible .entry _Z19normalize_centroidsPiPfii(
	.param .u64 .ptr .align 1 _Z19normalize_centroidsPiPfii_param_0,
	.param .u64 .ptr .align 1 _Z19normalize_centroidsPiPfii_param_1,
	.param .u32 _Z19normalize_centroidsPiPfii_param_2,
	.param .u32 _Z19normalize_centroidsPiPfii_param_3
)
{
	.reg .pred 	%p<11>;
	.reg .b32 	%r<48>;
	.reg .b32 	%f<46>;
	.reg .b64 	%rd<16>;

	ld.param.u64 	%rd4, [_Z19normalize_centroidsPiPfii_param_0];
	ld.param.u64 	%rd5, [_Z19normalize_centroidsPiPfii_param_1];
	ld.param.u32 	%r17, [_Z19normalize_centroidsPiPfii_param_2];
	ld.param.u32 	%r16, [_Z19normalize_centroidsPiPfii_param_3];
	cvta.to.global.u64 	%rd1, %rd5;
	mov.u32 	%r18, %ctaid.x;
	mov.u32 	%r19, %ntid.x;
	mov.u32 	%r20, %tid.x;
	mad.lo.s32 	%r1, %r18, %r19, %r20;
	setp.ge.s32 	%p1, %r1, %r17;
	@%p1 bra 	$L__BB3_13;
	cvta.to.global.u64 	%rd6, %rd4;
	mul.wide.s32 	%rd7, %r1, 4;
	add.s64 	%rd2, %rd6, %rd7;
	ld.global.u32 	%r21, [%rd2];
	min.s32 	%r22, %r21, %r16;
	setp.lt.s32 	%p2, %r22, 1;
	@%p2 bra 	$L__BB3_13;
	mul.lo.s32 	%r2, %r16, %r1;
	and.b32  	%r3, %r16, 7;
	setp.lt.u32 	%p3, %r16, 8;
	mov.b32 	%r46, 0;
	@%p3 bra 	$L__BB3_5;
	and.b32  	%r46, %r16, 2147483640;
	neg.s32 	%r44, %r46;
	add.s64 	%rd3, %rd1, 16;
	mov.u32 	%r43, %r2;
$L__BB3_4:
	.pragma "nounroll";
	mul.wide.s32 	%rd8, %r43, 4;
	add.s64 	%rd9, %rd3, %rd8;
	ld.global.f32 	%f1, [%rd9+-16];
	ld.global.u32 	%r24, [%rd2];
	cvt.rn.f32.s32 	%f2, %r24;
	div.rn.f32 	%f3, %f1, %f2;
	st.global.f32 	[%rd9+-16], %f3;
	ld.global.f32 	%f4, [%rd9+-12];
	ld.global.u32 	%r25, [%rd2];
	cvt.rn.f32.s32 	%f5, %r25;
	div.rn.f32 	%f6, %f4, %f5;
	st.global.f32 	[%rd9+-12], %f6;
	ld.global.f32 	%f7, [%rd9+-8];
	ld.global.u32 	%r26, [%rd2];
	cvt.rn.f32.s32 	%f8, %r26;
	div.rn.f32 	%f9, %f7, %f8;
	st.global.f32 	[%rd9+-8], %f9;
	ld.global.f32 	%f10, [%rd9+-4];
	ld.global.u32 	%r27, [%rd2];
	cvt.rn.f32.s32 	%f11, %r27;
	div.rn.f32 	%f12, %f10, %f11;
	st.global.f32 	[%rd9+-4], %f12;
	ld.global.f32 	%f13, [%rd9];
	ld.global.u32 	%r28, [%rd2];
	cvt.rn.f32.s32 	%f14, %r28;
	div.rn.f32 	%f15, %f13, %f14;
	st.global.f32 	[%rd9], %f15;
	ld.global.f32 	%f16, [%rd9+4];
	ld.global.u32 	%r29, [%rd2];
	cvt.rn.f32.s32 	%f17, %r29;
	div.rn.f32 	%f18, %f16, %f17;
	st.global.f32 	[%rd9+4], %f18;
	ld.global.f32 	%f19, [%rd9+8];
	ld.global.u32 	%r30, [%rd2];
	cvt.rn.f32.s32 	%f20, %r30;
	div.rn.f32 	%f21, %f19, %f20;
	st.global.f32 	[%rd9+8], %f21;
	ld.global.f32 	%f22, [%rd9+12];
	ld.global.u32 	%r31, [%rd2];
	cvt.rn.f32.s32 	%f23, %r31;
	div.rn.f32 	%f24, %f22, %f23;
	st.global.f32 	[%rd9+12], %f24;
	add.s32 	%r44, %r44, 8;
	add.s32 	%r43, %r43, 8;
	setp.ne.s32 	%p4, %r44, 0;
	@%p4 bra 	$L__BB3_4;
$L__BB3_5:
	setp.eq.s32 	%p5, %r3, 0;
	@%p5 bra 	$L__BB3_13;
	and.b32  	%r11, %r16, 3;
	setp.lt.u32 	%p6, %r3, 4;
	@%p6 bra 	$L__BB3_8;
	add.s32 	%r32, %r46, %r2;
	mul.wide.s32 	%rd10, %r32, 4;
	add.s64 	%rd11, %rd1, %rd10;
	ld.global.f32 	%f25, [%rd11];
	ld.global.u32 	%r33, [%rd2];
	cvt.rn.f32.s32 	%f26, %r33;
	div.rn.f32 	%f27, %f25, %f26;
	st.global.f32 	[%rd11], %f27;
	ld.global.f32 	%f28, [%rd11+4];
	ld.global.u32 	%r34, [%rd2];
	cvt.rn.f32.s32 	%f29, %r34;
	div.rn.f32 	%f30, %f28, %f29;
	st.global.f32 	[%rd11+4], %f30;
	ld.global.f32 	%f31, [%rd11+8];
	ld.global.u32 	%r35, [%rd2];
	cvt.rn.f32.s32 	%f32, %r35;
	div.rn.f32 	%f33, %f31, %f32;
	st.global.f32 	[%rd11+8], %f33;
	ld.global.f32 	%f34, [%rd11+12];
	ld.global.u32 	%r36, [%rd2];
	cvt.rn.f32.s32 	%f35, %r36;
	div.rn.f32 	%f36, %f34, %f35;
	st.global.f32 	[%rd11+12], %f36;
	add.s32 	%r46, %r46, 4;
$L__BB3_8:
	setp.eq.s32 	%p7, %r11, 0;
	@%p7 bra 	$L__BB3_13;
	setp.eq.s32 	%p8, %r11, 1;
	@%p8 bra 	$L__BB3_11;
	add.s32 	%r37, %r46, %r2;
	mul.wide.s32 	%rd12, %r37, 4;
	add.s64 	%rd13, %rd1, %rd12;
	ld.global.f32 	%f37, [%rd13];
	ld.global.u32 	%r38, [%rd2];
	cvt.rn.f32.s32 	%f38, %r38;
	div.rn.f32 	%f39, %f37, %f38;
	st.global.f32 	[%rd13], %f39;
	ld.global.f32 	%f40, [%rd13+4];
	ld.global.u32 	%r39, [%rd2];
	cvt.rn.f32.s32 	%f41, %r39;
	div.rn.f32 	%f42, %f40, %f41;
	st.global.f32 	[%rd13+4], %f42;
	add.s32 	%r46, %r46, 2;
$L__BB3_11:
	and.b32  	%r40, %r16, 1;
	setp.eq.b32 	%p9, %r40, 1;
	not.pred 	%p10, %p9;
	@%p10 bra 	$L__BB3_13;
	add.s32 	%r41, %r46, %r2;
	mul.wide.s32 	%rd14, %r41, 4;
	add.s64 	%rd15, %rd1, %rd14;
	ld.global.f32 	%f43, [%rd15];
	ld.global.u32 	%r42, [%rd2];
	cvt.rn.f32.s32 	%f44, %r42;
	div.rn.f32 	%f45, %f43, %f44;
	st.global.f32 	[%rd15], %f45;
$L__BB3_13:
	ret;

}


// ===== COMPILED SASS (sm_100) =====

	.target	sm_100

	.elftype	@"ET_EXEC"


//--------------------- .note.nv.tkinfo           --------------------------
	.section	.note.nv.tkinfo,"",@"SHT_NOTE"
	.sectionflags	@"SHF_NOTE_NV_TKINFO"
	.tkinfo
        /*0018*/ 	.word	0x00000002
        /*0030*/ 	.string	""
        /*0030*/ 	.string	"ptxas"
        /*0030*/ 	.string	"Cuda compilation tools, release 13.0, V13.0.88"
        /*0030*/ 	.string	"Build cuda_13.0.r13.0/compiler.36424714_0"
        /*0030*/ 	.string	"-arch sm_100 -m 64 "



//--------------------- .note.nv.cuinfo           --------------------------
	.section	.note.nv.cuinfo,"",@"SHT_NOTE"
	.sectionflags	@"SHF_NOTE_NV_CUINFO"
        /*0018*/ 	.short	0x0002
        /*001a*/ 	.short	0x0064
        /*001c*/ 	.short	0x0082
	.zero		2


//--------------------- .nv.info                  --------------------------
	.section	.nv.info,"",@"SHT_CUDA_INFO"
	.align	4


	//----- nvinfo : EIATTR_REGCOUNT
	.align		4
        /*0000*/ 	.byte	0x04, 0x2f
        /*0002*/ 	.short	(.L_1 - .L_0)
	.align		4
.L_0:
        /*0004*/ 	.word	index@(_Z20initialize_centroidsPfS_Piii)
        /*0008*/ 	.word	0x0000001a


	//----- nvinfo : EIATTR_FRAME_SIZE
	.align		4
.L_1:
        /*000c*/ 	.byte	0x04, 0x11
        /*000e*/ 	.short	(.L_3 - .L_2)
	.align		4
.L_2:
        /*0010*/ 	.word	index@(_Z20initialize_centroidsPfS_Piii)
        /*0014*/ 	.word	0x00000000


	//----- nvinfo : EIATTR_REGCOUNT
	.align		4
.L_3:
        /*0018*/ 	.byte	0x04, 0x2f
        /*001a*/ 	.short	(.L_5 - .L_4)
	.align		4
.L_4:
        /*001c*/ 	.word	index@(compute_distances)
        /*0020*/ 	.word	0x0000001f


	//----- nvinfo : EIATTR_FRAME_SIZE
	.align		4
.L_5:
        /*0024*/ 	.byte	0x04, 0x11
        /*0026*/ 	.short	(.L_7 - .L_6)
	.align		4
.L_6:
        /*0028*/ 	.word	index@(compute_distances)
        /*002c*/ 	.word	0x00000000


	//----- nvinfo : EIATTR_REGCOUNT
	.align		4
.L_7:
        /*0030*/ 	.byte	0x04, 0x2f
        /*0032*/ 	.short	(.L_9 - .L_8)
	.align		4
.L_8:
        /*0034*/ 	.word	index@(_Z16update_centroidsPfiiiPiS_)
        /*0038*/ 	.word	0x0000001a


	//----- nvinfo : EIATTR_FRAME_SIZE
	.align		4
.L_9:
        /*003c*/ 	.byte	0x04, 0x11
        /*003e*/ 	.short	(.L_11 - .L_10)
	.align		4
.L_10:
        /*0040*/ 	.word	index@(_Z16update_centroidsPfiiiPiS_)
        /*0044*/ 	.word	0x00000000


	//----- nvinfo : EIATTR_REGCOUNT
	.align		4
.L_11:
        /*0048*/ 	.byte	0x04, 0x2f
        /*004a*/ 	.short	(.L_13 - .L_12)
	.align		4
.L_12:
        /*004c*/ 	.word	index@(_Z19normalize_centroidsPiPfii)
        /*0050*/ 	.word	0x00000013


	//----- nvinfo : EIATTR_FRAME_SIZE
	.align		4
.L_13:
        /*0054*/ 	.byte	0x04, 0x11
        /*0056*/ 	.short	(.L_15 - .L_14)
	.align		4
.L_14:
        /*0058*/ 	.word	index@($__internal_0_$__cuda_sm3x_div_rn_noftz_f32_slowpath)
        /*005c*/ 	.word	0x00000000


	//----- nvinfo : EIATTR_FRAME_SIZE
	.align		4
.L_15:
        /*0060*/ 	.byte	0x04, 0x11
        /*0062*/ 	.short	(.L_17 - .L_16)
	.align		4
.L_16:
        /*0064*/ 	.word	index@(_Z19normalize_centroidsPiPfii)
        /*0068*/ 	.word	0x00000000


	//----- nvinfo : EIATTR_MIN_STACK_SIZE
	.align		4
.L_17:
        /*006c*/ 	.byte	0x04, 0x12
        /*006e*/ 	.short	(.L_19 - .L_18)
	.align		4
.L_18:
        /*0070*/ 	.word	index@(_Z19normalize_centroidsPiPfii)
        /*0074*/ 	.word	0x00000000


	//----- nvinfo : EIATTR_MIN_STACK_SIZE
	.align		4
.L_19:
        /*0078*/ 	.byte	0x04, 0x12
        /*007a*/ 	.short	(.L_21 - .L_20)
	.align		4
.L_20:
        /*007c*/ 	.word	index@(_Z16update_centroidsPfiiiPiS_)
        /*0080*/ 	.word	0x00000000


	//----- nvinfo : EIATTR_MIN_STACK_SIZE
	.align		4
.L_21:
        /*0084*/ 	.byte	0x04, 0x12
        /*0086*/ 	.short	(.L_23 - .L_22)
	.align		4
.L_22:
        /*0088*/ 	.word	index@(compute_distances)
        /*008c*/ 	.word	0x00000000


	//----- nvinfo : EIATTR_MIN_STACK_SIZE
	.align		4
.L_23:
        /*0090*/ 	.byte	0x04, 0x12
        /*0092*/ 	.short	(.L_25 - .L_24)
	.align		4
.L_24:
        /*0094*/ 	.word	index@(_Z20initialize_centroidsPfS_Piii)
        /*0098*/ 	.word	0x00000000
.L_25:


//--------------------- .nv.compat                --------------------------
	.section	.nv.compat,"",@"SHT_CUDA_COMPAT_INFO"
	.align	4
        /*0000*/ 	.byte	0x02, 0x09, 0x00, 0x00, 0x02, 0x02, 0x01, 0x00, 0x02, 0x05, 0x05, 0x00, 0x03, 0x07, 0x01, 0x01
        /*0010*/ 	.byte	0x02, 0x03, 0x00, 0x00, 0x02, 0x06, 0x01, 0x00, 0x04, 0x0b, 0x08, 0x00, 0x01, 0x00, 0x00, 0x00
        /*0020*/ 	.byte	0x00, 0x00, 0x00, 0x00


//--------------------- .nv.info._Z19normalize_centroidsPiPfii --------------------------
	.section	.nv.info._Z19normalize_centroidsPiPfii,"",@"SHT_CUDA_INFO"
	.sectionflags	@""
	.align	4


	//----- nvinfo : EIATTR_CUDA_API_VERSION
	.align		4
        /*0000*/ 	.byte	0x04, 0x37
        /*0002*/ 	.short	(.L_27 - .L_26)
.L_26:
        /*0004*/ 	.word	0x00000082


	//----- nvinfo : EIATTR_KPARAM_INFO
	.align		4
.L_27:
        /*0008*/ 	.byte	0x04, 0x17
        /*000a*/ 	.short	(.L_29 - .L_28)
.L_28:
        /*000c*/ 	.word	0x00000000
        /*0010*/ 	.short	0x0003
        /*0012*/ 	.short	0x0014
        /*0014*/ 	.byte	0x00, 0xf0, 0x11, 0x00


	//----- nvinfo : EIATTR_KPARAM_INFO
	.align		4
.L_29:
        /*0018*/ 	.byte	0x04, 0x17
        /*001a*/ 	.short	(.L_31 - .L_30)
.L_30:
        /*001c*/ 	.word	0x00000000
        /*0020*/ 	.short	0x0002
        /*0022*/ 	.short	0x0010
        /*0024*/ 	.byte	0x00, 0xf0, 0x11, 0x00


	//----- nvinfo : EIATTR_KPARAM_INFO
	.align		4
.L_31:
        /*0028*/ 	.byte	0x04, 0x17
        /*002a*/ 	.short	(.L_33 - .L_32)
.L_32:
        /*002c*/ 	.word	0x00000000
        /*0030*/ 	.short	0x0001
        /*0032*/ 	.short	0x0008
        /*0034*/ 	.byte	0x00, 0xf5, 0x21, 0x00


	//----- nvinfo : EIATTR_KPARAM_INFO
	.align		4
.L_33:
        /*0038*/ 	.byte	0x04, 0x17
        /*003a*/ 	.short	(.L_35 - .L_34)
.L_34:
        /*003c*/ 	.word	0x00000000
        /*0040*/ 	.short	0x0000
        /*0042*/ 	.short	0x0000
        /*0044*/ 	.byte	0x00, 0xf5, 0x21, 0x00


	//----- nvinfo : EIATTR_SPARSE_MMA_MASK
	.align		4
.L_35:
        /*0048*/ 	.byte	0x03, 0x50
        /*004a*/ 	.short	0x0000


	//----- nvinfo : EIATTR_MAXREG_COUNT
	.align		4
        /*004c*/ 	.byte	0x03, 0x1b
        /*004e*/ 	.short	0x00ff


	//----- nvinfo : EIATTR_MERCURY_ISA_VERSION
	.align		4
        /*0050*/ 	.byte	0x03, 0x5f
        /*0052*/ 	.short	0x0101


	//----- nvinfo : EIATTR_VRC_CTA_INIT_COUNT
	.align		4
        /*0054*/ 	.byte	0x02, 0x4a
	.zero		1
	.zero		1


	//----- nvinfo : EIATTR_EXIT_INSTR_OFFSETS
	.align		4
        /*0058*/ 	.byte	0x04, 0x1c
        /*005a*/ 	.short	(.L_37 - .L_36)


	//   ....[0]....
.L_36:
        /*005c*/ 	.word	0x00000070


	//   ....[1]....
        /*0060*/ 	.word	0x000000f0


	//   ....[2]....
        /*0064*/ 	.word	0x00000a70


	//   ....[3]....
        /*0068*/ 	.word	0x00000f30


	//   ....[4]....
        /*006c*/ 	.word	0x000011e0


	//   ....[5]....
        /*0070*/ 	.word	0x00001320


	//----- nvinfo : EIATTR_CRS_STACK_SIZE
	.align		4
.L_37:
        /*0074*/ 	.byte	0x04, 0x1e
        /*0076*/ 	.short	(.L_39 - .L_38)
.L_38:
        /*0078*/ 	.word	0x00000000


	//----- nvinfo : EIATTR_CBANK_PARAM_SIZE
	.align		4
.L_39:
        /*007c*/ 	.byte	0x03, 0x19
        /*007e*/ 	.short	0x0018


	//----- nvinfo : EIATTR_PARAM_CBANK
	.align		4
        /*0080*/ 	.byte	0x04, 0x0a
        /*0082*/ 	.short	(.L_41 - .L_40)
	.align		4
.L_40:
        /*0084*/ 	.word	index@(.nv.constant0._Z19normalize_centroidsPiPfii)
        /*0088*/ 	.short	0x0380
        /*008a*/ 	.short	0x0018


	//----- nvinfo : EIATTR_SW_WAR
	.align		4
.L_41:
        /*008c*/ 	.byte	0x04, 0x36
        /*008e*/ 	.short	(.L_43 - .L_42)
.L_42:
        /*0090*/ 	.word	0x00000008
.L_43:


//--------------------- .nv.info._Z16update_centroidsPfiiiPiS_ --------------------------
	.section	.nv.info._Z16update_centroidsPfiiiPiS_,"",@"SHT_CUDA_INFO"
	.sectionflags	@""
	.align	4


	//----- nvinfo : EIATTR_CUDA_API_VERSION
	.align		4
        /*0000*/ 	.byte	0x04, 0x37
        /*0002*/ 	.short	(.L_45 - .L_44)
.L_44:
        /*0004*/ 	.word	0x00000082


	//----- nvinfo : EIATTR_KPARAM_INFO
	.align		4
.L_45:
        /*0008*/ 	.byte	0x04, 0x17
        /*000a*/ 	.short	(.L_47 - .L_46)
.L_46:
        /*000c*/ 	.word	0x00000000
        /*0010*/ 	.short	0x0005
        /*0012*/ 	.short	0x0020
        /*0014*/ 	.byte	0x00, 0xf5, 0x21, 0x00


	//----- nvinfo : EIATTR_KPARAM_INFO
	.align		4
.L_47:
        /*0018*/ 	.byte	0x04, 0x17
        /*001a*/ 	.short	(.L_49 - .L_48)
.L_48:
        /*001c*/ 	.word	0x00000000
        /*0020*/ 	.short	0x0004
        /*0022*/ 	.short	0x0018
        /*0024*/ 	.byte	0x00, 0xf5, 0x21, 0x00


	//----- nvinfo : EIATTR_KPARAM_INFO
	.align		4
.L_49:
        /*0028*/ 	.byte	0x04, 0x17
        /*002a*/ 	.short	(.L_51 - .L_50)
.L_50:
        /*002c*/ 	.word	0x00000000
        /*0030*/ 	.short	0x0003
        /*0032*/ 	.short	0x0010
        /*0034*/ 	.byte	0x00, 0xf0, 0x11, 0x00


	//----- nvinfo : EIATTR_KPARAM_INFO
	.align		4
.L_51:
        /*0038*/ 	.byte	0x04, 0x17
        /*003a*/ 	.short	(.L_53 - .L_52)
.L_52:
        /*003c*/ 	.word	0x00000000
        /*0040*/ 	.short	0x0002
        /*0042*/ 	.short	0x000c
        /*0044*/ 	.byte	0x00, 0xf0, 0x11, 0x00


	//----- nvinfo : EIATTR_KPARAM_INFO
	.align		4
.L_53:
        /*0048*/ 	.byte	0x04, 0x17
        /*004a*/ 	.short	(.L_55 - .L_54)
.L_54:
        /*004c*/ 	.word	0x00000000
        /*0050*/ 	.short	0x0001
        /*0052*/ 	.short	0x0008
        /*0054*/ 	.byte	0x00, 0xf0, 0x11, 0x00


	//----- nvinfo : EIATTR_KPARAM_INFO
	.align		4
.L_55:
        /*0058*/ 	.byte	0x04, 0x17
        /*005a*/ 	.short	(.L_57 - .L_56)
.L_56:
        /*005c*/ 	.word	0x00000000
        /*0060*/ 	.short	0x0000
        /*0062*/ 	.short	0x0000
        /*0064*/ 	.byte	0x00, 0xf5, 0x21, 0x00


	//----- nvinfo : EIATTR_SPARSE_MMA_MASK
	.align		4
.L_57:
        /*0068*/ 	.byte	0x03, 0x50
        /*006a*/ 	.short	0x0000


	//----- nvinfo : EIATTR_MAXREG_COUNT
	.align		4
        /*006c*/ 	.byte	0x03, 0x1b
        /*006e*/ 	.short	0x00ff


	//----- nvinfo : EIATTR_MERCURY_ISA_VERSION
	.align		4
        /*0070*/ 	.byte	0x03, 0x5f
        /*0072*/ 	.short	0x0101


	//----- nvinfo : EIATTR_VRC_CTA_INIT_COUNT
	.align		4
        /*0074*/ 	.byte	0x02, 0x4a
	.zero		1
	.zero		1


	//----- nvinfo : EIATTR_EXIT_INSTR_OFFSETS
	.align		4
        /*0078*/ 	.byte	0x04, 0x1c
        /*007a*/ 	.short	(.L_59 - .L_58)


	//   ....[0]....
.L_58:
        /*007c*/ 	.word	0x00000070


	//   ....[1]....
        /*0080*/ 	.word	0x000000a0


	//   ....[2]....
        /*0084*/ 	.word	0x00000420


	//   ....[3]....
        /*0088*/ 	.word	0x000005e0


	//   ....[4]....
        /*008c*/ 	.word	0x00000720


	//   ....[5]....
        /*0090*/ 	.word	0x00000810


	//----- nvinfo : EIATTR_CBANK_PARAM_SIZE
	.align		4
.L_59:
        /*0094*/ 	.byte	0x03, 0x19
        /*0096*/ 	.short	0x0028


	//----- nvinfo : EIATTR_PARAM_CBANK
	.align		4
        /*0098*/ 	.byte	0x04, 0x0a
        /*009a*/ 	.short	(.L_61 - .L_60)
	.align		4
.L_60:
        /*009c*/ 	.word	index@(.nv.constant0._Z16update_centroidsPfiiiPiS_)
        /*00a0*/ 	.short	0x0380
        /*00a2*/ 	.short	0x0028


	//----- nvinfo : EIATTR_SW_WAR
	.align		4
.L_61:
        /*00a4*/ 	.byte	0x04, 0x36
        /*00a6*/ 	.short	(.L_63 - .L_62)
.L_62:
        /*00a8*/ 	.word	0x00000008
.L_63:


//--------------------- .nv.info.compute_distances --------------------------
	.section	.nv.info.compute_distances,"",@"SHT_CUDA_INFO"
	.sectionflags	@""
	.align	4


	//----- nvinfo : EIATTR_CUDA_API_VERSION
	.align		4
        /*0000*/ 	.byte	0x04, 0x37
        /*0002*/ 	.short	(.L_65 - .L_64)
.L_64:
        /*0004*/ 	.word	0x00000082


	//----- nvinfo : EIATTR_KPARAM_INFO
	.align		4
.L_65:
        /*0008*/ 	.byte	0x04, 0x17
        /*000a*/ 	.short	(.L_67 - .L_66)
.L_66:
        /*000c*/ 	.word	0x00000000
        /*0010*/ 	.short	0x0006
        /*0012*/ 	.short	0x0028
        /*0014*/ 	.byte	0x00, 0xf5, 0x21, 0x00


	//----- nvinfo : EIATTR_KPARAM_INFO
	.align		4
.L_67:
        /*0018*/ 	.byte	0x04, 0x17
        /*001a*/ 	.short	(.L_69 - .L_68)
.L_68:
        /*001c*/ 	.word	0x00000000
        /*0020*/ 	.short	0x0005
        /*0022*/ 	.short	0x0020
        /*0024*/ 	.byte	0x00, 0xf5, 0x21, 0x00


	//----- nvinfo : EIATTR_KPARAM_INFO
	.align		4
.L_69:
        /*0028*/ 	.byte	0x04, 0x17
        /*002a*/ 	.short	(.L_71 - .L_70)
.L_70:
        /*002c*/ 	.word	0x00000000
        /*0030*/ 	.short	0x0004
        /*0032*/ 	.short	0x0018
        /*0034*/ 	.byte	0x00, 0xf0, 0x11, 0x00


	//----- nvinfo : EIATTR_KPARAM_INFO
	.align		4
.L_71:
        /*0038*/ 	.byte	0x04, 0x17
        /*003a*/ 	.short	(.L_73 - .L_72)
.L_72:
        /*003c*/ 	.word	0x00000000
        /*0040*/ 	.short	0x0003
        /*0042*/ 	.short	0x0014
        /*0044*/ 	.byte	0x00, 0xf0, 0x11, 0x00


	//----- nvinfo : EIATTR_KPARAM_INFO
	.align		4
.L_73:
        /*0048*/ 	.byte	0x04, 0x17
        /*004a*/ 	.short	(.L_75 - .L_74)
.L_74:
        /*004c*/ 	.word	0x00000000
        /*0050*/ 	.short	0x0002
        /*0052*/ 	.short	0x0010
        /*0054*/ 	.byte	0x00, 0xf0, 0x11, 0x00


	//----- nvinfo : EIATTR_KPARAM_INFO
	.align		4
.L_75:
        /*0058*/ 	.byte	0x04, 0x17
        /*005a*/ 	.short	(.L_77 - .L_76)
.L_76:
        /*005c*/ 	.word	0x00000000
        /*0060*/ 	.short	0x0001
        /*0062*/ 	.short	0x0008
        /*0064*/ 	.byte	0x00, 0xf5, 0x21, 0x00


	//----- nvinfo : EIATTR_KPARAM_INFO
	.align		4
.L_77:
        /*0068*/ 	.byte	0x04, 0x17
        /*006a*/ 	.short	(.L_79 - .L_78)
.L_78:
        /*006c*/ 	.word	0x00000000
        /*0070*/ 	.short	0x0000
        /*0072*/ 	.short	0x0000
        /*0074*/ 	.byte	0x00, 0xf5, 0x21, 0x00


	//----- nvinfo : EIATTR_SPARSE_MMA_MASK
	.align		4
.L_79:
        /*0078*/ 	.byte	0x03, 0x50
        /*007a*/ 	.short	0x0000


	//----- nvinfo : EIATTR_MAXREG_COUNT
	.align		4
        /*007c*/ 	.byte	0x03, 0x1b
        /*007e*/ 	.short	0x00ff


	//----- nvinfo : EIATTR_MERCURY_ISA_VERSION
	.align		4
        /*0080*/ 	.byte	0x03, 0x5f
        /*0082*/ 	.short	0x0101


	//----- nvinfo : EIATTR_VRC_CTA_INIT_COUNT
	.align		4
        /*0084*/ 	.byte	0x02, 0x4a
	.zero		1
	.zero		1


	//----- nvinfo : EIATTR_EXIT_INSTR_OFFSETS
	.align		4
        /*0088*/ 	.byte	0x04, 0x1c
        /*008a*/ 	.short	(.L_81 - .L_80)


	//   ....[0]....
.L_80:
        /*008c*/ 	.word	0x00000070


	//   ....[1]....
        /*0090*/ 	.word	0x00000e00


	//----- nvinfo : EIATTR_CBANK_PARAM_SIZE
	.align		4
.L_81:
        /*0094*/ 	.byte	0x03, 0x19
        /*0096*/ 	.short	0x0030


	//----- nvinfo : EIATTR_PARAM_CBANK
	.align		4
        /*0098*/ 	.byte	0x04, 0x0a
        /*009a*/ 	.short	(.L_83 - .L_82)
	.align		4
.L_82:
        /*009c*/ 	.word	index@(.nv.constant0.compute_distances)
        /*00a0*/ 	.short	0x0380
        /*00a2*/ 	.short	0x0030


	//----- nvinfo : EIATTR_SW_WAR
	.align		4
.L_83:
        /*00a4*/ 	.byte	0x04, 0x36
        /*00a6*/ 	.short	(.L_85 - .L_84)
.L_84:
        /*00a8*/ 	.word	0x00000008
.L_85:


//--------------------- .nv.info._Z20initialize_centroidsPfS_Piii --------------------------
	.section	.nv.info._Z20initialize_centroidsPfS_Piii,"",@"SHT_CUDA_INFO"
	.sectionflags	@""
	.align	4


	//----- nvinfo : EIATTR_CUDA_API_VERSION
	.align		4
        /*0000*/ 	.byte	0x04, 0x37
        /*0002*/ 	.short	(.L_87 - .L_86)
.L_86:
        /*0004*/ 	.word	0x00000082


	//----- nvinfo : EIATTR_KPARAM_INFO
	.align		4
.L_87:
        /*0008*/ 	.byte	0x04, 0x17
        /*000a*/ 	.short	(.L_89 - .L_88)
.L_88:
        /*000c*/ 	.word	0x00000000
        /*0010*/ 	.short	0x0004
        /*0012*/ 	.short	0x001c
        /*0014*/ 	.byte	0x00, 0xf0, 0x11, 0x00


	//----- nvinfo : EIATTR_KPARAM_INFO
	.align		4
.L_89:
        /*0018*/ 	.byte	0x04, 0x17
        /*001a*/ 	.short	(.L_91 - .L_90)
.L_90:
        /*001c*/ 	.word	0x00000000
        /*0020*/ 	.short	0x0003
        /*0022*/ 	.short	0x0018
        /*0024*/ 	.byte	0x00, 0xf0, 0x11, 0x00


	//----- nvinfo : EIATTR_KPARAM_INFO
	.align		4
.L_91:
        /*0028*/ 	.byte	0x04, 0x17
        /*002a*/ 	.short	(.L_93 - .L_92)
.L_92:
        /*002c*/ 	.word	0x00000000
        /*0030*/ 	.short	0x0002
        /*0032*/ 	.short	0x0010
        /*0034*/ 	.byte	0x00, 0xf5, 0x21, 0x00


	//----- nvinfo : EIATTR_KPARAM_INFO
	.align		4
.L_93:
        /*0038*/ 	.byte	0x04, 0x17
        /*003a*/ 	.short	(.L_95 - .L_94)
.L_94:
        /*003c*/ 	.word	0x00000000
        /*0040*/ 	.short	0x0001
        /*0042*/ 	.short	0x0008
        /*0044*/ 	.byte	0x00, 0xf5, 0x21, 0x00


	//----- nvinfo : EIATTR_KPARAM_INFO
	.align		4
.L_95:
        /*0048*/ 	.byte	0x04, 0x17
        /*004a*/ 	.short	(.L_97 - .L_96)
.L_96:
        /*004c*/ 	.word	0x00000000
        /*0050*/ 	.short	0x0000
        /*0052*/ 	.short	0x0000
        /*0054*/ 	.byte	0x00, 0xf5, 0x21, 0x00


	//----- nvinfo : EIATTR_SPARSE_MMA_MASK
	.align		4
.L_97:
        /*0058*/ 	.byte	0x03, 0x50
        /*005a*/ 	.short	0x0000


	//----- nvinfo : EIATTR_MAXREG_COUNT
	.align		4
        /*005c*/ 	.byte	0x03, 0x1b
        /*005e*/ 	.short	0x00ff


	//----- nvinfo : EIATTR_MERCURY_ISA_VERSION
	.align		4
        /*0060*/ 	.byte	0x03, 0x5f
        /*0062*/ 	.short	0x0101


	//----- nvinfo : EIATTR_VRC_CTA_INIT_COUNT
	.align		4
        /*0064*/ 	.byte	0x02, 0x4a
	.zero		1
	.zero		1


	//----- nvinfo : EIATTR_EXIT_INSTR_OFFSETS
	.align		4
        /*0068*/ 	.byte	0x04, 0x1c
        /*006a*/ 	.short	(.L_99 - .L_98)


	//   ....[0]....
.L_98:
        /*006c*/ 	.word	0x00000070


	//   ....[1]....
        /*0070*/ 	.word	0x000000a0


	//   ....[2]....
        /*0074*/ 	.word	0x000004a0


	//   ....[3]....
        /*0078*/ 	.word	0x00000660


	//   ....[4]....
        /*007c*/ 	.word	0x000007a0


	//   ....[5]....
        /*0080*/ 	.word	0x00000890


	//----- nvinfo : EIATTR_CBANK_PARAM_SIZE
	.align		4
.L_99:
        /*0084*/ 	.byte	0x03, 0x19
        /*0086*/ 	.short	0x0020


	//----- nvinfo : EIATTR_PARAM_CBANK
	.align		4
        /*0088*/ 	.byte	0x04, 0x0a
        /*008a*/ 	.short	(.L_101 - .L_100)
	.align		4
.L_100:
        /*008c*/ 	.word	index@(.nv.constant0._Z20initialize_centroidsPfS_Piii)
        /*0090*/ 	.short	0x0380
        /*0092*/ 	.short	0x0020


	//----- nvinfo : EIATTR_SW_WAR
	.align		4
.L_101:
        /*0094*/ 	.byte	0x04, 0x36
        /*0096*/ 	.short	(.L_103 - .L_102)
.L_102:
        /*0098*/ 	.word	0x00000008
.L_103:


//--------------------- .nv.callgraph             --------------------------
	.section	.nv.callgraph,"",@"SHT_CUDA_CALLGRAPH"
	.align	4
	.sectionentsize	8
	.align		4
        /*0000*/ 	.word	0x00000000
	.align		4
        /*0004*/ 	.word	0xffffffff
	.align		4
        /*0008*/ 	.word	0x00000000
	.align		4
        /*000c*/ 	.word	0xfffffffe
	.align		4
        /*0010*/ 	.word	0x00000000
	.align		4
        /*0014*/ 	.word	0xfffffffd
	.align		4
        /*0018*/ 	.word	0x00000000
	.align		4
        /*001c*/ 	.word	0xfffffffc


//--------------------- .text._Z19normalize_centroidsPiPfii --------------------------
	.section	.text._Z19normalize_centroidsPiPfii,"ax",@progbits
	.align	128
        .global         _Z19normalize_centroidsPiPfii
        .type           _Z19normalize_centroidsPiPfii,@function
        .size           _Z19normalize_centroidsPiPfii,(.L_x_72 - _Z19normalize_centroidsPiPfii)
        .other          _Z19normalize_centroidsPiPfii,@"STO_CUDA_ENTRY STV_DEFAULT"
_Z19normalize_centroidsPiPfii:
.text._Z19normalize_centroidsPiPfii:
[----:B------:R-:W-:Y:S01]  /*0000*/  LDC R1, c[0x0][0x37c] ;  /* 0x0000df00ff017b82 */ /* 0x000fe20000000800 */
[----:B------:R-:W0:Y:S07]  /*0010*/  S2R R0, SR_TID.X ;  /* 0x0000000000007919 */ /* 0x000e2e0000002100 */
[----:B------:R-:W0:Y:S01]  /*0020*/  S2UR UR4, SR_CTAID.X ;  /* 0x00000000000479c3 */ /* 0x000e220000002500 */
[----:B------:R-:W1:Y:S07]  /*0030*/  LDCU UR5, c[0x0][0x390] ;  /* 0x00007200ff0577ac */ /* 0x000e6e0008000800 */
[----:B------:R-:W0:Y:S02]  /*0040*/  LDC R3, c[0x0][0x360] ;  /* 0x0000d800ff037b82 */ /* 0x000e240000000800 */
[----:B0-----:R-:W-:-:S05]  /*0050*/  IMAD R3, R3, UR4, R0 ;  /* 0x0000000403037c24 */ /* 0x001fca000f8e0200 */
[----:B-1----:R-:W-:-:S13]  /*0060*/  ISETP.GE.AND P0, PT, R3, UR5, PT ;  /* 0x0000000503007c0c */ /* 0x002fda000bf06270 */
[----:B------:R-:W-:Y:S05]  /*0070*/  @P0 EXIT ;  /* 0x000000000000094d */ /* 0x000fea0003800000 */
[----:B------:R-:W0:Y:S01]  /*0080*/  LDC.64 R4, c[0x0][0x380] ;  /* 0x0000e000ff047b82 */ /* 0x000e220000000a00 */
[----:B------:R-:W1:Y:S01]  /*0090*/  LDCU.64 UR10, c[0x0][0x358] ;  /* 0x00006b00ff0a77ac */ /* 0x000e620008000a00 */
[----:B------:R-:W2:Y:S01]  /*00a0*/  LDCU UR12, c[0x0][0x394] ;  /* 0x00007280ff0c77ac */ /* 0x000ea20008000800 */
[----:B0-----:R-:W-:-:S05]  /*00b0*/  IMAD.WIDE R4, R3, 0x4, R4 ;  /* 0x0000000403047825 */ /* 0x001fca00078e0204 */
[----:B-1----:R-:W2:Y:S02]  /*00c0*/  LDG.E R0, desc[UR10][R4.64] ;  /* 0x0000000a04007981 */ /* 0x002ea4000c1e1900 */
[----:B--2---:R-:W-:-:S04]  /*00d0*/  VIMNMX R0, PT, PT, R0, UR12, PT ;  /* 0x0000000c00007c48 */ /* 0x004fc8000bfe0100 */
[----:B------:R-:W-:-:S13]  /*00e0*/  ISETP.GE.AND P0, PT, R0, 0x1, PT ;  /* 0x000000010000780c */ /* 0x000fda0003f06270 */
[----:B------:R-:W-:Y:S05]  /*00f0*/  @!P0 EXIT ;  /* 0x000000000000894d */ /* 0x000fea0003800000 */
[----:B------:R-:W-:Y:S02]  /*0100*/  UISETP.GE.U32.AND UP0, UPT, UR12, 0x8, UPT ;  /* 0x000000080c00788c */ /* 0x000fe4000bf06070 */
[----:B------:R-:W-:Y:S01]  /*0110*/  IMAD R2, R3, UR12, RZ ;  /* 0x0000000c03027c24 */ /* 0x000fe2000f8e02ff */
[----:B------:R-:W-:Y:S01]  /*0120*/  ULOP3.LUT UR8, UR12, 0x7, URZ, 0xc0, !UPT ;  /* 0x000000070c087892 */ /* 0x000fe2000f8ec0ff */
[----:B------:R-:W-:-:S05]  /*0130*/  UMOV UR4, URZ ;  /* 0x000000ff00047c82 */ /* 0x000fca0008000000 */
[----:B------:R-:W-:Y:S06]  /*0140*/  BRA.U !UP0, `(.L_x_0) ;  /* 0x0000000908447547 */ /* 0x000fec000b800000 */
[----:B------:R-:W0:Y:S01]  /*0150*/  LDCU.64 UR6, c[0x0][0x388] ;  /* 0x00007100ff0677ac */ /* 0x000e220008000a00 */
[----:B------:R-:W-:Y:S01]  /*0160*/  MOV R8, R2 ;  /* 0x0000000200087202 */ /* 0x000fe20000000f00 */
[----:B------:R-:W-:-:S04]  /*0170*/  ULOP3.LUT UR4, UR12, 0x7ffffff8, URZ, 0xc0, !UPT ;  /* 0x7ffffff80c047892 */ /* 0x000fc8000f8ec0ff */
[----:B------:R-:W-:Y:S02]  /*0180*/  UIADD3 UR9, UPT, UPT, -UR4, URZ, URZ ;  /* 0x000000ff04097290 */ /* 0x000fe4000fffe1ff */
[----:B0-----:R-:W-:-:S04]  /*0190*/  UIADD3 UR5, UP0, UPT, UR6, 0x10, URZ ;  /* 0x0000001006057890 */ /* 0x001fc8000ff1e0ff */
[----:B------:R-:W-:-:S12]  /*01a0*/  UIADD3.X UR6, UPT, UPT, URZ, UR7, URZ, UP0, !UPT ;  /* 0x00000007ff067290 */ /* 0x000fd800087fe4ff */
.L_x_17:
[----:B------:R-:W2:Y:S01]  /*01b0*/  LDG.E R3, desc[UR10][R4.64] ;  /* 0x0000000a04037981 */ /* 0x000ea2000c1e1900 */
[----:B0-----:R-:W-:Y:S01]  /*01c0*/  MOV R6, UR5 ;  /* 0x0000000500067c02 */ /* 0x001fe20008000f00 */
[----:B------:R-:W-:-:S04]  /*01d0*/  IMAD.U32 R7, RZ, RZ, UR6 ;  /* 0x00000006ff077e24 */ /* 0x000fc8000f8e00ff */
[----:B------:R-:W-:-:S05]  /*01e0*/  IMAD.WIDE R6, R8, 0x4, R6 ;  /* 0x0000000408067825 */ /* 0x000fca00078e0206 */
[----:B------:R-:W3:Y:S01]  /*01f0*/  LDG.E R0, desc[UR10][R6.64+-0x10] ;  /* 0xfffff00a06007981 */ /* 0x000ee2000c1e1900 */
[----:B------:R-:W-:Y:S01]  /*0200*/  UIADD3 UR9, UPT, UPT, UR9, 0x8, URZ ;  /* 0x0000000809097890 */ /* 0x000fe2000fffe0ff */
[----:B------:R-:W-:Y:S03]  /*0210*/  BSSY.RECONVERGENT B2, `(.L_x_1) ;  /* 0x000000d000027945 */ /* 0x000fe60003800200 */
[----:B------:R-:W-:Y:S01]  /*0220*/  UISETP.NE.AND UP0, UPT, UR9, URZ, UPT ;  /* 0x000000ff0900728c */ /* 0x000fe2000bf05270 */
[----:B--2---:R-:W-:-:S04]  /*0230*/  I2FP.F32.S32 R3, R3 ;  /* 0x0000000300037245 */ /* 0x004fc80000201400 */
[----:B------:R-:W0:Y:S08]  /*0240*/  MUFU.RCP R10, R3 ;  /* 0x00000003000a7308 */ /* 0x000e300000001000 */
[----:B---3--:R-:W1:Y:S01]  /*0250*/  FCHK P0, R0, R3 ;  /* 0x0000000300007302 */ /* 0x008e620000000000 */
[----:B0-----:R-:W-:-:S04]  /*0260*/  FFMA R9, -R3, R10, 1 ;  /* 0x3f80000003097423 */ /* 0x001fc8000000010a */
[----:B------:R-:W-:-:S04]  /*0270*/  FFMA R9, R10, R9, R10 ;  /* 0x000000090a097223 */ /* 0x000fc8000000000a */
[----:B------:R-:W-:-:S04]  /*0280*/  FFMA R10, R0, R9, RZ ;  /* 0x00000009000a7223 */ /* 0x000fc800000000ff */
[----:B------:R-:W-:-:S04]  /*0290*/  FFMA R11, -R3, R10, R0 ;  /* 0x0000000a030b7223 */ /* 0x000fc80000000100 */
[----:B------:R-:W-:Y:S01]  /*02a0*/  FFMA R9, R9, R11, R10 ;  /* 0x0000000b09097223 */ /* 0x000fe2000000000a */
[----:B-1----:R-:W-:Y:S06]  /*02b0*/  @!P0 BRA `(.L_x_2) ;  /* 0x0000000000088947 */ /* 0x002fec0003800000 */
[----:B------:R-:W-:-:S07]  /*02c0*/  MOV R10, 0x2e0 ;  /* 0x000002e0000a7802 */ /* 0x000fce0000000f00 */
[----:B------:R-:W-:Y:S05]  /*02d0*/  CALL.REL.NOINC `($__internal_0_$__cuda_sm3x_div_rn_noftz_f32_slowpath) ;  /* 0x0000001000147944 */ /* 0x000fea0003c00000 */
.L_x_2:
[----:B------:R-:W-:Y:S05]  /*02e0*/  BSYNC.RECONVERGENT B2 ;  /* 0x0000000000027941 */ /* 0x000fea0003800200 */
.L_x_1:
[----:B------:R0:W-:Y:S04]  /*02f0*/  STG.E desc[UR10][R6.64+-0x10], R9 ;  /* 0xfffff00906007986 */ /* 0x0001e8000c10190a */
[----:B------:R-:W2:Y:S04]  /*0300*/  LDG.E R3, desc[UR10][R4.64] ;  /* 0x0000000a04037981 */ /* 0x000ea8000c1e1900 */
[----:B------:R-:W3:Y:S01]  /*0310*/  LDG.E R0, desc[UR10][R6.64+-0xc] ;  /* 0xfffff40a06007981 */ /* 0x000ee2000c1e1900 */
[----:B------:R-:W-:Y:S01]  /*0320*/  BSSY.RECONVERGENT B2, `(.L_x_3) ;  /* 0x000000d000027945 */ /* 0x000fe20003800200 */
[----:B--2---:R-:W-:-:S04]  /*0330*/  I2FP.F32.S32 R3, R3 ;  /* 0x0000000300037245 */ /* 0x004fc80000201400 */
[----:B------:R-:W1:Y:S08]  /*0340*/  MUFU.RCP R10, R3 ;  /* 0x00000003000a7308 */ /* 0x000e700000001000 */
[----:B---3--:R-:W2:Y:S01]  /*0350*/  FCHK P0, R0, R3 ;  /* 0x0000000300007302 */ /* 0x008ea20000000000 */
[----:B-1----:R-:W-:-:S04]  /*0360*/  FFMA R11, -R3, R10, 1 ;  /* 0x3f800000030b7423 */ /* 0x002fc8000000010a */
[----:B------:R-:W-:-:S04]  /*0370*/  FFMA R11, R10, R11, R10 ;  /* 0x0000000b0a0b7223 */ /* 0x000fc8000000000a */
[----:B------:R-:W-:-:S04]  /*0380*/  FFMA R10, R0, R11, RZ ;  /* 0x0000000b000a7223 */ /* 0x000fc800000000ff */
[----:B------:R-:W-:-:S04]  /*0390*/  FFMA R12, -R3, R10, R0 ;  /* 0x0000000a030c7223 */ /* 0x000fc80000000100 */
[----:B------:R-:W-:Y:S01]  /*03a0*/  FFMA R11, R11, R12, R10 ;  /* 0x0000000c0b0b7223 */ /* 0x000fe2000000000a */
[----:B0-2---:R-:W-:Y:S06]  /*03b0*/  @!P0 BRA `(.L_x_4) ;  /* 0x00000000000c8947 */ /* 0x005fec0003800000 */
[----:B------:R-:W-:-:S07]  /*03c0*/  MOV R10, 0x3e0 ;  /* 0x000003e0000a7802 */ /* 0x000fce0000000f00 */
[----:B------:R-:W-:Y:S05]  /*03d0*/  CALL.REL.NOINC `($__internal_0_$__cuda_sm3x_div_rn_noftz_f32_slowpath) ;  /* 0x0000000c00d47944 */ /* 0x000fea0003c00000 */
[----:B------:R-:W-:-:S07]  /*03e0*/  MOV R11, R9 ;  /* 0x00000009000b7202 */ /* 0x000fce0000000f00 */
.L_x_4:
[----:B------:R-:W-:Y:S05]  /*03f0*/  BSYNC.RECONVERGENT B2 ;  /* 0x0000000000027941 */ /* 0x000fea0003800200 */
.L_x_3:
        /* <DEDUP_REMOVED lines=15> */
.L_x_6:
[----:B------:R-:W-:Y:S05]  /*04f0*/  BSYNC.RECONVERGENT B2 ;  /* 0x0000000000027941 */ /* 0x000fea0003800200 */
.L_x_5:
        /* <DEDUP_REMOVED lines=16> */
.L_x_8:
[----:B------:R-:W-:Y:S05]  /*0600*/  BSYNC.RECONVERGENT B2 ;  /* 0x0000000000027941 */ /* 0x000fea0003800200 */
.L_x_7:
        /* <DEDUP_REMOVED lines=15> */
.L_x_10:
[----:B------:R-:W-:Y:S05]  /*0700*/  BSYNC.RECONVERGENT B2 ;  /* 0x0000000000027941 */ /* 0x000fea0003800200 */
.L_x_9:
        /* <DEDUP_REMOVED lines=15> */
[----:B------:R-:W-:-:S07]  /*0800*/  IMAD.MOV.U32 R11, RZ, RZ, R9 ;  /* 0x000000ffff0b7224 */ /* 0x000fce00078e0009 */
.L_x_12:
[----:B------:R-:W-:Y:S05]  /*0810*/  BSYNC.RECONVERGENT B2 ;  /* 0x0000000000027941 */ /* 0x000fea0003800200 */
.L_x_11:
        /* <DEDUP_REMOVED lines=15> */
.L_x_14:
[----:B------:R-:W-:Y:S05]  /*0910*/  BSYNC.RECONVERGENT B2 ;  /* 0x0000000000027941 */ /* 0x000fea0003800200 */
.L_x_13:
        /* <DEDUP_REMOVED lines=16> */
.L_x_16:
[----:B------:R-:W-:Y:S05]  /*0a20*/  BSYNC.RECONVERGENT B2 ;  /* 0x0000000000027941 */ /* 0x000fea0003800200 */
.L_x_15:
[----:B------:R0:W-:Y:S01]  /*0a30*/  STG.E desc[UR10][R6.64+0xc], R11 ;  /* 0x00000c0b06007986 */ /* 0x0001e2000c10190a */
[----:B------:R-:W-:Y:S01]  /*0a40*/  IADD3 R8, PT, PT, R8, 0x8, RZ ;  /* 0x0000000808087810 */ /* 0x000fe20007ffe0ff */
[----:B------:R-:W-:Y:S06]  /*0a50*/  BRA.U UP0, `(.L_x_17) ;  /* 0xfffffff500d47547 */ /* 0x000fec000b83ffff */
.L_x_0:
[----:B------:R-:W-:-:S13]  /*0a60*/  ISETP.NE.AND P0, PT, RZ, UR8, PT ;  /* 0x00000008ff007c0c */ /* 0x000fda000bf05270 */
[----:B------:R-:W-:Y:S05]  /*0a70*/  @!P0 EXIT ;  /* 0x000000000000894d */ /* 0x000fea0003800000 */
[----:B------:R-:W1:Y:S01]  /*0a80*/  LDCU UR5, c[0x0][0x394] ;  /* 0x00007280ff0577ac */ /* 0x000e620008000800 */
[----:B------:R-:W-:Y:S02]  /*0a90*/  UISETP.GE.U32.AND UP0, UPT, UR8, 0x4, UPT ;  /* 0x000000040800788c */ /* 0x000fe4000bf06070 */
[----:B-1----:R-:W-:-:S07]  /*0aa0*/  ULOP3.LUT UR5, UR5, 0x3, URZ, 0xc0, !UPT ;  /* 0x0000000305057892 */ /* 0x002fce000f8ec0ff */
[----:B------:R-:W-:Y:S05]  /*0ab0*/  BRA.U !UP0, `(.L_x_18) ;  /* 0x0000000508187547 */ /* 0x000fea000b800000 */
[----:B0-----:R-:W0:Y:S01]  /*0ac0*/  LDC.64 R6, c[0x0][0x388] ;  /* 0x0000e200ff067b82 */ /* 0x001e220000000a00 */
[----:B------:R-:W2:Y:S01]  /*0ad0*/  LDG.E R8, desc[UR10][R4.64] ;  /* 0x0000000a04087981 */ /* 0x000ea2000c1e1900 */
[----:B------:R-:W-:-:S04]  /*0ae0*/  VIADD R3, R2, UR4 ;  /* 0x0000000402037c36 */ /* 0x000fc80008000000 */
[----:B0-----:R-:W-:-:S05]  /*0af0*/  IMAD.WIDE R6, R3, 0x4, R6 ;  /* 0x0000000403067825 */ /* 0x001fca00078e0206 */
[----:B------:R-:W3:Y:S01]  /*0b00*/  LDG.E R0, desc[UR10][R6.64] ;  /* 0x0000000a06007981 */ /* 0x000ee2000c1e1900 */
[----:B------:R-:W-:Y:S01]  /*0b10*/  BSSY.RECONVERGENT B2, `(.L_x_19) ;  /* 0x000000c000027945 */ /* 0x000fe20003800200 */
[----:B--2---:R-:W-:-:S04]  /*0b20*/  I2FP.F32.S32 R3, R8 ;  /* 0x0000000800037245 */ /* 0x004fc80000201400 */
[----:B------:R-:W0:Y:S02]  /*0b30*/  MUFU.RCP R8, R3 ;  /* 0x0000000300087308 */ /* 0x000e240000001000 */
[----:B0-----:R-:W-:-:S04]  /*0b40*/  FFMA R9, -R3, R8, 1 ;  /* 0x3f80000003097423 */ /* 0x001fc80000000108 */
[----:B------:R-:W-:Y:S02]  /*0b50*/  FFMA R9, R8, R9, R8 ;  /* 0x0000000908097223 */ /* 0x000fe40000000008 */
[----:B---3--:R-:W0:Y:S02]  /*0b60*/  FCHK P0, R0, R3 ;  /* 0x0000000300007302 */ /* 0x008e240000000000 */
[----:B------:R-:W-:-:S04]  /*0b70*/  FFMA R8, R0, R9, RZ ;  /* 0x0000000900087223 */ /* 0x000fc800000000ff */
[----:B------:R-:W-:-:S04]  /*0b80*/  FFMA R10, -R3, R8, R0 ;  /* 0x00000008030a7223 */ /* 0x000fc80000000100 */
[----:B------:R-:W-:Y:S01]  /*0b90*/  FFMA R9, R9, R10, R8 ;  /* 0x0000000a09097223 */ /* 0x000fe20000000008 */
[----:B0-----:R-:W-:Y:S06]  /*0ba0*/  @!P0 BRA `(.L_x_20) ;  /* 0x0000000000088947 */ /* 0x001fec0003800000 */
[----:B------:R-:W-:-:S07]  /*0bb0*/  MOV R10, 0xbd0 ;  /* 0x00000bd0000a7802 */ /* 0x000fce0000000f00 */
[----:B------:R-:W-:Y:S05]  /*0bc0*/  CALL.REL.NOINC `($__internal_0_$__cuda_sm3x_div_rn_noftz_f32_slowpath) ;  /* 0x0000000400d87944 */ /* 0x000fea0003c00000 */
.L_x_20:
[----:B------:R-:W-:Y:S05]  /*0bd0*/  BSYNC.RECONVERGENT B2 ;  /* 0x0000000000027941 */ /* 0x000fea0003800200 */
.L_x_19:
        /* <DEDUP_REMOVED lines=16> */
.L_x_22:
[----:B------:R-:W-:Y:S05]  /*0ce0*/  BSYNC.RECONVERGENT B2 ;  /* 0x0000000000027941 */ /* 0x000fea0003800200 */
.L_x_21:
        /* <DEDUP_REMOVED lines=15> */
.L_x_24:
[----:B------:R-:W-:Y:S05]  /*0de0*/  BSYNC.RECONVERGENT B2 ;  /* 0x0000000000027941 */ /* 0x000fea0003800200 */
.L_x_23:
        /* <DEDUP_REMOVED lines=16> */
.L_x_26:
[----:B------:R-:W-:Y:S05]  /*0ef0*/  BSYNC.RECONVERGENT B2 ;  /* 0x0000000000027941 */ /* 0x000fea0003800200 */
.L_x_25:
[----:B------:R1:W-:Y:S01]  /*0f00*/  STG.E desc[UR10][R6.64+0xc], R11 ;  /* 0x00000c0b06007986 */ /* 0x0003e2000c10190a */
[----:B------:R-:W-:-:S12]  /*0f10*/  UIADD3 UR4, UPT, UPT, UR4, 0x4, URZ ;  /* 0x0000000404047890 */ /* 0x000fd8000fffe0ff */
.L_x_18:
[----:B------:R-:W-:-:S13]  /*0f20*/  ISETP.NE.AND P0, PT, RZ, UR5, PT ;  /* 0x00000005ff007c0c */ /* 0x000fda000bf05270 */
[----:B------:R-:W-:Y:S05]  /*0f30*/  @!P0 EXIT ;  /* 0x000000000000894d */ /* 0x000fea0003800000 */
[----:B------:R-:W-:-:S09]  /*0f40*/  UISETP.NE.AND UP0, UPT, UR5, 0x1, UPT ;  /* 0x000000010500788c */ /* 0x000fd2000bf05270 */
[----:B------:R-:W-:Y:S05]  /*0f50*/  BRA.U !UP0, `(.L_x_27) ;  /* 0x0000000108947547 */ /* 0x000fea000b800000 */
[----:B01----:R-:W0:Y:S01]  /*0f60*/  LDC.64 R6, c[0x0][0x388] ;  /* 0x0000e200ff067b82 */ /* 0x003e220000000a00 */
        /* <DEDUP_REMOVED lines=16> */
.L_x_29:
[----:B------:R-:W-:Y:S05]  /*1070*/  BSYNC.RECONVERGENT B2 ;  /* 0x0000000000027941 */ /* 0x000fea0003800200 */
.L_x_28:
        /* <DEDUP_REMOVED lines=16> */
.L_x_31:
[----:B------:R-:W-:Y:S05]  /*1180*/  BSYNC.RECONVERGENT B2 ;  /* 0x0000000000027941 */ /* 0x000fea0003800200 */
.L_x_30:
[----:B------:R2:W-:Y:S01]  /*1190*/  STG.E desc[UR10][R6.64+0x4], R11 ;  /* 0x0000040b06007986 */ /* 0x0005e2000c10190a */
[----:B------:R-:W-:-:S12]  /*11a0*/  UIADD3 UR4, UPT, UPT, UR4, 0x2, URZ ;  /* 0x0000000204047890 */ /* 0x000fd8000fffe0ff */
.L_x_27:
[----:B------:R-:W3:Y:S02]  /*11b0*/  LDC R0, c[0x0][0x394] ;  /* 0x0000e500ff007b82 */ /* 0x000ee40000000800 */
[----:B---3--:R-:W-:-:S04]  /*11c0*/  LOP3.LUT R0, R0, 0x1, RZ, 0xc0, !PT ;  /* 0x0000000100007812 */ /* 0x008fc800078ec0ff */
[----:B------:R-:W-:-:S13]  /*11d0*/  ISETP.NE.U32.AND P0, PT, R0, 0x1, PT ;  /* 0x000000010000780c */ /* 0x000fda0003f05070 */
[----:B------:R-:W-:Y:S05]  /*11e0*/  @P0 EXIT ;  /* 0x000000000000094d */ /* 0x000fea0003800000 */
[----:B012---:R-:W0:Y:S01]  /*11f0*/  LDC.64 R6, c[0x0][0x388] ;  /* 0x0000e200ff067b82 */ /* 0x007e220000000a00 */
[----:B------:R-:W2:Y:S01]  /*1200*/  LDG.E R4, desc[UR10][R4.64] ;  /* 0x0000000a04047981 */ /* 0x000ea2000c1e1900 */
[----:B------:R-:W-:-:S05]  /*1210*/  IADD3 R3, PT, PT, R2, UR4, RZ ;  /* 0x0000000402037c10 */ /* 0x000fca000fffe0ff */
        /* <DEDUP_REMOVED lines=14> */
.L_x_33:
[----:B------:R-:W-:Y:S05]  /*1300*/  BSYNC.RECONVERGENT B2 ;  /* 0x0000000000027941 */ /* 0x000fea0003800200 */
.L_x_32:
[----:B------:R-:W-:Y:S01]  /*1310*/  STG.E desc[UR10][R6.64], R9 ;  /* 0x0000000906007986 */ /* 0x000fe2000c10190a */
[----:B------:R-:W-:Y:S05]  /*1320*/  EXIT ;  /* 0x000000000000794d */ /* 0x000fea0003800000 */
        .weak           $__internal_0_$__cuda_sm3x_div_rn_noftz_f32_slowpath
        .type           $__internal_0_$__cuda_sm3x_div_rn_noftz_f32_slowpath,@function
        .size           $__internal_0_$__cuda_sm3x_div_rn_noftz_f32_slowpath,(.L_x_72 - $__internal_0_$__cuda_sm3x_div_rn_noftz_f32_slowpath)
$__internal_0_$__cuda_sm3x_div_rn_noftz_f32_slowpath:
[----:B------:R-:W-:Y:S01]  /*1330*/  SHF.R.U32.HI R9, RZ, 0x17, R3 ;  /* 0x00000017ff097819 */ /* 0x000fe20000011603 */
[----:B------:R-:W-:Y:S01]  /*1340*/  BSSY.RECONVERGENT B0, `(.L_x_34) ;  /* 0x0000062000007945 */ /* 0x000fe20003800200 */
[----:B------:R-:W-:Y:S02]  /*1350*/  SHF.R.U32.HI R11, RZ, 0x17, R0 ;  /* 0x00000017ff0b7819 */ /* 0x000fe40000011600 */
[----:B------:R-:W-:Y:S02]  /*1360*/  LOP3.LUT R9, R9, 0xff, RZ, 0xc0, !PT ;  /* 0x000000ff09097812 */ /* 0x000fe400078ec0ff */
[----:B------:R-:W-:-:S03]  /*1370*/  LOP3.LUT R13, R11, 0xff, RZ, 0xc0, !PT ;  /* 0x000000ff0b0d7812 */ /* 0x000fc600078ec0ff */
[----:B------:R-:W-:Y:S01]  /*1380*/  VIADD R14, R9, 0xffffffff ;  /* 0xffffffff090e7836 */ /* 0x000fe20000000000 */
[----:B------:R-:W-:-:S04]  /*1390*/  IADD3 R12, PT, PT, R13, -0x1, RZ ;  /* 0xffffffff0d0c7810 */ /* 0x000fc80007ffe0ff */
[----:B------:R-:W-:-:S04]  /*13a0*/  ISETP.GT.U32.AND P0, PT, R14, 0xfd, PT ;  /* 0x000000fd0e00780c */ /* 0x000fc80003f04070 */
[----:B------:R-:W-:-:S13]  /*13b0*/  ISETP.GT.U32.OR P0, PT, R12, 0xfd, P0 ;  /* 0x000000fd0c00780c */ /* 0x000fda0000704470 */
[----:B------:R-:W-:Y:S01]  /*13c0*/  @!P0 MOV R11, RZ ;  /* 0x000000ff000b8202 */ /* 0x000fe20000000f00 */
[----:B------:R-:W-:Y:S06]  /*13d0*/  @!P0 BRA `(.L_x_35) ;  /* 0x00000000005c8947 */ /* 0x000fec0003800000 */
[----:B------:R-:W-:Y:S02]  /*13e0*/  FSETP.GTU.FTZ.AND P0, PT, |R0|, +INF , PT ;  /* 0x7f8000000000780b */ /* 0x000fe40003f1c200 */
[----:B------:R-:W-:-:S04]  /*13f0*/  FSETP.GTU.FTZ.AND P1, PT, |R3|, +INF , PT ;  /* 0x7f8000000300780b */ /* 0x000fc80003f3c200 */
[----:B------:R-:W-:-:S13]  /*1400*/  PLOP3.LUT P0, PT, P0, P1, PT, 0xf8, 0x8f ;  /* 0x00000000008f781c */ /* 0x000fda0000703f70 */
[----:B------:R-:W-:Y:S05]  /*1410*/  @P0 BRA `(.L_x_36) ;  /* 0x00000004004c0947 */ /* 0x000fea0003800000 */
[----:B------:R-:W-:-:S13]  /*1420*/  LOP3.LUT P0, RZ, R3, 0x7fffffff, R0, 0xc8, !PT ;  /* 0x7fffffff03ff7812 */ /* 0x000fda000780c800 */
[----:B------:R-:W-:Y:S05]  /*1430*/  @!P0 BRA `(.L_x_37) ;  /* 0x00000004003c8947 */ /* 0x000fea0003800000 */
[C---:B------:R-:W-:Y:S02]  /*1440*/  FSETP.NEU.FTZ.AND P2, PT, |R0|.reuse, +INF , PT ;  /* 0x7f8000000000780b */ /* 0x040fe40003f5d200 */
[----:B------:R-:W-:Y:S02]  /*1450*/  FSETP.NEU.FTZ.AND P1, PT, |R3|, +INF , PT ;  /* 0x7f8000000300780b */ /* 0x000fe40003f3d200 */
[----:B------:R-:W-:-:S11]  /*1460*/  FSETP.NEU.FTZ.AND P0, PT, |R0|, +INF , PT ;  /* 0x7f8000000000780b */ /* 0x000fd60003f1d200 */
[----:B------:R-:W-:Y:S05]  /*1470*/  @!P1 BRA !P2, `(.L_x_37) ;  /* 0x00000004002c9947 */ /* 0x000fea0005000000 */
[----:B------:R-:W-:-:S04]  /*1480*/  LOP3.LUT P2, RZ, R0, 0x7fffffff, RZ, 0xc0, !PT ;  /* 0x7fffffff00ff7812 */ /* 0x000fc8000784c0ff */
[----:B------:R-:W-:-:S13]  /*1490*/  PLOP3.LUT P1, PT, P1, P2, PT, 0x2f, 0xf2 ;  /* 0x0000000000f2781c */ /* 0x000fda0000f24577 */
[----:B------:R-:W-:Y:S05]  /*14a0*/  @P1 BRA `(.L_x_38) ;  /* 0x0000000400181947 */ /* 0x000fea0003800000 */
[----:B------:R-:W-:-:S04]  /*14b0*/  LOP3.LUT P1, RZ, R3, 0x7fffffff, RZ, 0xc0, !PT ;  /* 0x7fffffff03ff7812 */ /* 0x000fc8000782c0ff */
[----:B------:R-:W-:-:S13]  /*14c0*/  PLOP3.LUT P0, PT, P0, P1, PT, 0x2f, 0xf2 ;  /* 0x0000000000f2781c */ /* 0x000fda0000702577 */
[----:B------:R-:W-:Y:S05]  /*14d0*/  @P0 BRA `(.L_x_39) ;  /* 0x0000000400000947 */ /* 0x000fea0003800000 */
[----:B------:R-:W-:Y:S02]  /*14e0*/  ISETP.GE.AND P0, PT, R12, RZ, PT ;  /* 0x000000ff0c00720c */ /* 0x000fe40003f06270 */
[----:B------:R-:W-:-:S11]  /*14f0*/  ISETP.GE.AND P1, PT, R14, RZ, PT ;  /* 0x000000ff0e00720c */ /* 0x000fd60003f26270 */
[----:B------:R-:W-:Y:S01]  /*1500*/  @P0 IMAD.MOV.U32 R11, RZ, RZ, RZ ;  /* 0x000000ffff0b0224 */ /* 0x000fe200078e00ff */
[----:B------:R-:W-:Y:S01]  /*1510*/  @!P0 MOV R11, 0xffffffc0 ;  /* 0xffffffc0000b8802 */ /* 0x000fe20000000f00 */
[----:B------:R-:W-:Y:S01]  /*1520*/  @!P0 FFMA R0, R0, 1.84467440737095516160e+19, RZ ;  /* 0x5f80000000008823 */ /* 0x000fe200000000ff */
[----:B------:R-:W-:Y:S02]  /*1530*/  @!P1 FFMA R3, R3, 1.84467440737095516160e+19, RZ ;  /* 0x5f80000003039823 */ /* 0x000fe400000000ff */
[----:B------:R-:W-:-:S07]  /*1540*/  @!P1 IADD3 R11, PT, PT, R11, 0x40, RZ ;  /* 0x000000400b0b9810 */ /* 0x000fce0007ffe0ff */
.L_x_35:
[----:B------:R-:W-:Y:S01]  /*1550*/  LEA R12, R9, 0xc0800000, 0x17 ;  /* 0xc0800000090c7811 */ /* 0x000fe200078eb8ff */
[----:B------:R-:W-:Y:S01]  /*1560*/  BSSY.RECONVERGENT B1, `(.L_x_40) ;  /* 0x0000036000017945 */ /* 0x000fe20003800200 */
[----:B------:R-:W-:-:S03]  /*1570*/  IADD3 R13, PT, PT, R13, -0x7f, RZ ;  /* 0xffffff810d0d7810 */ /* 0x000fc60007ffe0ff */
[----:B------:R-:W-:Y:S02]  /*1580*/  IMAD.IADD R14, R3, 0x1, -R12 ;  /* 0x00000001030e7824 */ /* 0x000fe400078e0a0c */
[C---:B------:R-:W-:Y:S02]  /*1590*/  IMAD R0, R13.reuse, -0x800000, R0 ;  /* 0xff8000000d007824 */ /* 0x040fe400078e0200 */
[----:B------:R0:W1:Y:S01]  /*15a0*/  MUFU.RCP R3, R14 ;  /* 0x0000000e00037308 */ /* 0x0000620000001000 */
[----:B------:R-:W-:Y:S01]  /*15b0*/  FADD.FTZ R15, -R14, -RZ ;  /* 0x800000ff0e0f7221 */ /* 0x000fe20000010100 */
[----:B0-----:R-:W-:-:S04]  /*15c0*/  IADD3 R14, PT, PT, R13, 0x7f, -R9 ;  /* 0x0000007f0d0e7810 */ /* 0x001fc80007ffe809 */
[----:B------:R-:W-:Y:S01]  /*15d0*/  IADD3 R14, PT, PT, R14, R11, RZ ;  /* 0x0000000b0e0e7210 */ /* 0x000fe20007ffe0ff */
[----:B-1----:R-:W-:-:S04]  /*15e0*/  FFMA R12, R3, R15, 1 ;  /* 0x3f800000030c7423 */ /* 0x002fc8000000000f */
[----:B------:R-:W-:-:S04]  /*15f0*/  FFMA R3, R3, R12, R3 ;  /* 0x0000000c03037223 */ /* 0x000fc80000000003 */
[----:B------:R-:W-:-:S04]  /*1600*/  FFMA R12, R0, R3, RZ ;  /* 0x00000003000c7223 */ /* 0x000fc800000000ff */
[----:B------:R-:W-:-:S04]  /*1610*/  FFMA R16, R15, R12, R0 ;  /* 0x0000000c0f107223 */ /* 0x000fc80000000000 */
[----:B------:R-:W-:-:S04]  /*1620*/  FFMA R12, R3, R16, R12 ;  /* 0x00000010030c7223 */ /* 0x000fc8000000000c */
[----:B------:R-:W-:-:S04]  /*1630*/  FFMA R15, R15, R12, R0 ;  /* 0x0000000c0f0f7223 */ /* 0x000fc80000000000 */
[----:B------:R-:W-:-:S05]  /*1640*/  FFMA R0, R3, R15, R12 ;  /* 0x0000000f03007223 */ /* 0x000fca000000000c */
[----:B------:R-:W-:-:S04]  /*1650*/  SHF.R.U32.HI R9, RZ, 0x17, R0 ;  /* 0x00000017ff097819 */ /* 0x000fc80000011600 */
[----:B------:R-:W-:-:S05]  /*1660*/  LOP3.LUT R9, R9, 0xff, RZ, 0xc0, !PT ;  /* 0x000000ff09097812 */ /* 0x000fca00078ec0ff */
[----:B------:R-:W-:-:S05]  /*1670*/  IMAD.IADD R13, R9, 0x1, R14 ;  /* 0x00000001090d7824 */ /* 0x000fca00078e020e */
[----:B------:R-:W-:-:S04]  /*1680*/  IADD3 R9, PT, PT, R13, -0x1, RZ ;  /* 0xffffffff0d097810 */ /* 0x000fc80007ffe0ff */
[----:B------:R-:W-:-:S13]  /*1690*/  ISETP.GE.U32.AND P0, PT, R9, 0xfe, PT ;  /* 0x000000fe0900780c */ /* 0x000fda0003f06070 */
[----:B------:R-:W-:Y:S05]  /*16a0*/  @!P0 BRA `(.L_x_41) ;  /* 0x0000000000808947 */ /* 0x000fea0003800000 */
[----:B------:R-:W-:-:S13]  /*16b0*/  ISETP.GT.AND P0, PT, R13, 0xfe, PT ;  /* 0x000000fe0d00780c */ /* 0x000fda0003f04270 */
[----:B------:R-:W-:Y:S05]  /*16c0*/  @P0 BRA `(.L_x_42) ;  /* 0x00000000006c0947 */ /* 0x000fea0003800000 */
[----:B------:R-:W-:-:S13]  /*16d0*/  ISETP.GE.AND P0, PT, R13, 0x1, PT ;  /* 0x000000010d00780c */ /* 0x000fda0003f06270 */
[----:B------:R-:W-:Y:S05]  /*16e0*/  @P0 BRA `(.L_x_43) ;  /* 0x0000000000740947 */ /* 0x000fea0003800000 */
[----:B------:R-:W-:Y:S02]  /*16f0*/  ISETP.GE.AND P0, PT, R13, -0x18, PT ;  /* 0xffffffe80d00780c */ /* 0x000fe40003f06270 */
[----:B------:R-:W-:-:S11]  /*1700*/  LOP3.LUT R0, R0, 0x80000000, RZ, 0xc0, !PT ;  /* 0x8000000000007812 */ /* 0x000fd600078ec0ff */
[----:B------:R-:W-:Y:S05]  /*1710*/  @!P0 BRA `(.L_x_43) ;  /* 0x0000000000688947 */ /* 0x000fea0003800000 */
[-CC-:B------:R-:W-:Y:S01]  /*1720*/  FFMA.RZ R9, R3, R15.reuse, R12.reuse ;  /* 0x0000000f03097223 */ /* 0x180fe2000000c00c */
[C---:B------:R-:W-:Y:S02]  /*1730*/  IADD3 R14, PT, PT, R13.reuse, 0x20, RZ ;  /* 0x000000200d0e7810 */ /* 0x040fe40007ffe0ff */
[----:B------:R-:W-:Y:S02]  /*1740*/  ISETP.NE.AND P2, PT, R13, RZ, PT ;  /* 0x000000ff0d00720c */ /* 0x000fe40003f45270 */
[----:B------:R-:W-:Y:S01]  /*1750*/  LOP3.LUT R11, R9, 0x7fffff, RZ, 0xc0, !PT ;  /* 0x007fffff090b7812 */ /* 0x000fe200078ec0ff */
[CCC-:B------:R-:W-:Y:S01]  /*1760*/  FFMA.RP R9, R3.reuse, R15.reuse, R12.reuse ;  /* 0x0000000f03097223 */ /* 0x1c0fe2000000800c */
[----:B------:R-:W-:Y:S01]  /*1770*/  FFMA.RM R12, R3, R15, R12 ;  /* 0x0000000f030c7223 */ /* 0x000fe2000000400c */
[----:B------:R-:W-:Y:S02]  /*1780*/  ISETP.NE.AND P1, PT, R13, RZ, PT ;  /* 0x000000ff0d00720c */ /* 0x000fe40003f25270 */
[----:B------:R-:W-:-:S02]  /*1790*/  LOP3.LUT R11, R11, 0x800000, RZ, 0xfc, !PT ;  /* 0x008000000b0b7812 */ /* 0x000fc400078efcff */
[----:B------:R-:W-:Y:S02]  /*17a0*/  IADD3 R3, PT, PT, -R13, RZ, RZ ;  /* 0x000000ff0d037210 */ /* 0x000fe40007ffe1ff */
[----:B------:R-:W-:Y:S02]  /*17b0*/  SHF.L.U32 R14, R11, R14, RZ ;  /* 0x0000000e0b0e7219 */ /* 0x000fe400000006ff */
[----:B------:R-:W-:Y:S02]  /*17c0*/  FSETP.NEU.FTZ.AND P0, PT, R9, R12, PT ;  /* 0x0000000c0900720b */ /* 0x000fe40003f1d000 */
[----:B------:R-:W-:Y:S02]  /*17d0*/  SEL R12, R3, RZ, P2 ;  /* 0x000000ff030c7207 */ /* 0x000fe40001000000 */
[----:B------:R-:W-:Y:S02]  /*17e0*/  ISETP.NE.AND P1, PT, R14, RZ, P1 ;  /* 0x000000ff0e00720c */ /* 0x000fe40000f25270 */
[----:B------:R-:W-:-:S02]  /*17f0*/  SHF.R.U32.HI R12, RZ, R12, R11 ;  /* 0x0000000cff0c7219 */ /* 0x000fc4000001160b */
[----:B------:R-:W-:Y:S02]  /*1800*/  PLOP3.LUT P0, PT, P0, P1, PT, 0xf8, 0x8f ;  /* 0x00000000008f781c */ /* 0x000fe40000703f70 */
[----:B------:R-:W-:Y:S02]  /*1810*/  SHF.R.U32.HI R14, RZ, 0x1, R12 ;  /* 0x00000001ff0e7819 */ /* 0x000fe4000001160c */
[----:B------:R-:W-:-:S04]  /*1820*/  SEL R3, RZ, 0x1, !P0 ;  /* 0x00000001ff037807 */ /* 0x000fc80004000000 */
[----:B------:R-:W-:-:S04]  /*1830*/  LOP3.LUT R3, R3, 0x1, R14, 0xf8, !PT ;  /* 0x0000000103037812 */ /* 0x000fc800078ef80e */
[----:B------:R-:W-:-:S05]  /*1840*/  LOP3.LUT R3, R3, R12, RZ, 0xc0, !PT ;  /* 0x0000000c03037212 */ /* 0x000fca00078ec0ff */
[----:B------:R-:W-:-:S05]  /*1850*/  IMAD.IADD R3, R14, 0x1, R3 ;  /* 0x000000010e037824 */ /* 0x000fca00078e0203 */
[----:B------:R-:W-:Y:S01]  /*1860*/  LOP3.LUT R0, R3, R0, RZ, 0xfc, !PT ;  /* 0x0000000003007212 */ /* 0x000fe200078efcff */
[----:B------:R-:W-:Y:S06]  /*1870*/  BRA `(.L_x_43) ;  /* 0x0000000000107947 */ /* 0x000fec0003800000 */
.L_x_42:
[----:B------:R-:W-:-:S04]  /*1880*/  LOP3.LUT R0, R0, 0x80000000, RZ, 0xc0, !PT ;  /* 0x8000000000007812 */ /* 0x000fc800078ec0ff */
[----:B------:R-:W-:Y:S01]  /*1890*/  LOP3.LUT R0, R0, 0x7f800000, RZ, 0xfc, !PT ;  /* 0x7f80000000007812 */ /* 0x000fe200078efcff */
[----:B------:R-:W-:Y:S06]  /*18a0*/  BRA `(.L_x_43) ;  /* 0x0000000000047947 */ /* 0x000fec0003800000 */
.L_x_41:
[----:B------:R-:W-:-:S07]  /*18b0*/  LEA R0, R14, R0, 0x17 ;  /* 0x000000000e007211 */ /* 0x000fce00078eb8ff */
.L_x_43:
[----:B------:R-:W-:Y:S05]  /*18c0*/  BSYNC.RECONVERGENT B1 ;  /* 0x0000000000017941 */ /* 0x000fea0003800200 */
.L_x_40:
[----:B------:R-:W-:Y:S05]  /*18d0*/  BRA `(.L_x_44) ;  /* 0x0000000000207947 */ /* 0x000fea0003800000 */
.L_x_39:
[----:B------:R-:W-:-:S04]  /*18e0*/  LOP3.LUT R0, R3, 0x80000000, R0, 0x48, !PT ;  /* 0x8000000003007812 */ /* 0x000fc800078e4800 */
[----:B------:R-:W-:Y:S01]  /*18f0*/  LOP3.LUT R0, R0, 0x7f800000, RZ, 0xfc, !PT ;  /* 0x7f80000000007812 */ /* 0x000fe200078efcff */
[----:B------:R-:W-:Y:S06]  /*1900*/  BRA `(.L_x_44) ;  /* 0x0000000000147947 */ /* 0x000fec0003800000 */
.L_x_38:
[----:B------:R-:W-:Y:S01]  /*1910*/  LOP3.LUT R0, R3, 0x80000000, R0, 0x48, !PT ;  /* 0x8000000003007812 */ /* 0x000fe200078e4800 */
[----:B------:R-:W-:Y:S06]  /*1920*/  BRA `(.L_x_44) ;  /* 0x00000000000c7947 */ /* 0x000fec0003800000 */
.L_x_37:
[----:B------:R-:W0:Y:S01]  /*1930*/  MUFU.RSQ R0, -QNAN ;  /* 0xffc0000000007908 */ /* 0x000e220000001400 */
[----:B------:R-:W-:Y:S05]  /*1940*/  BRA `(.L_x_44) ;  /* 0x0000000000047947 */ /* 0x000fea0003800000 */
.L_x_36:
[----:B------:R-:W-:-:S07]  /*1950*/  FADD.FTZ R0, R0, R3 ;  /* 0x0000000300007221 */ /* 0x000fce0000010000 */
.L_x_44:
[----:B------:R-:W-:Y:S05]  /*1960*/  BSYNC.RECONVERGENT B0 ;  /* 0x0000000000007941 */ /* 0x000fea0003800200 */
.L_x_34:
[----:B------:R-:W-:Y:S01]  /*1970*/  HFMA2 R11, -RZ, RZ, 0, 0 ;  /* 0x00000000ff0b7431 */ /* 0x000fe200000001ff */
[----:B0-----:R-:W-:-:S03]  /*1980*/  MOV R9, R0 ;  /* 0x0000000000097202 */ /* 0x001fc60000000f00 */
[----:B------:R-:W-:Y:S05]  /*1990*/  RET.REL.NODEC R10 `(_Z19normalize_centroidsPiPfii) ;  /* 0xffffffe40a987950 */ /* 0x000fea0003c3ffff */
.L_x_45:
[----:B------:R-:W-:-:S00]  /*19a0*/  BRA `(.L_x_45) ;  /* 0xfffffffc00fc7947 */ /* 0x000fc0000383ffff */
[----:B------:R-:W-:-:S00]  /*19b0*/  NOP ;  /* 0x0000000000007918 */ /* 0x000fc00000000000 */
        /* <DEDUP_REMOVED lines=12> */
.L_x_72:


//--------------------- .text._Z16update_centroidsPfiiiPiS_ --------------------------
	.section	.text._Z16update_centroidsPfiiiPiS_,"ax",@progbits
	.align	128
        .global         _Z16update_centroidsPfiiiPiS_
        .type           _Z16update_centroidsPfiiiPiS_,@function
        .size           _Z16update_centroidsPfiiiPiS_,(.L_x_74 - _Z16update_centroidsPfiiiPiS_)
        .other          _Z16update_centroidsPfiiiPiS_,@"STO_CUDA_ENTRY STV_DEFAULT"
_Z16update_centroidsPfiiiPiS_:
.text._Z16update_centroidsPfiiiPiS_:
        /* <DEDUP_REMOVED lines=8> */
[----:B------:R-:W0:Y:S02]  /*0080*/  LDC R4, c[0x0][0x38c] ;  /* 0x0000e300ff047b82 */ /* 0x000e240000000800 */
[----:B0-----:R-:W-:-:S13]  /*0090*/  ISETP.GE.AND P0, PT, R4, 0x1, PT ;  /* 0x000000010400780c */ /* 0x001fda0003f06270 */
[----:B------:R-:W-:Y:S05]  /*00a0*/  @!P0 EXIT ;  /* 0x000000000000894d */ /* 0x000fea0003800000 */
[----:B------:R-:W0:Y:S01]  /*00b0*/  LDC.64 R6, c[0x0][0x398] ;  /* 0x0000e600ff067b82 */ /* 0x000e220000000a00 */
[----:B------:R-:W1:Y:S01]  /*00c0*/  LDCU.64 UR4, c[0x0][0x358] ;  /* 0x00006b00ff0477ac */ /* 0x000e620008000a00 */
[----:B0-----:R-:W-:-:S06]  /*00d0*/  IMAD.WIDE R6, R3, 0x4, R6 ;  /* 0x0000000403067825 */ /* 0x001fcc00078e0206 */
[----:B-1----:R-:W2:Y:S01]  /*00e0*/  LDG.E R7, desc[UR4][R6.64] ;  /* 0x0000000406077981 */ /* 0x002ea2000c1e1900 */
[C---:B------:R-:W-:Y:S01]  /*00f0*/  ISETP.GE.U32.AND P1, PT, R4.reuse, 0x10, PT ;  /* 0x000000100400780c */ /* 0x040fe20003f26070 */
[-C--:B------:R-:W-:Y:S01]  /*0100*/  IMAD R0, R3, R4.reuse, RZ ;  /* 0x0000000403007224 */ /* 0x080fe200078e02ff */
[----:B------:R-:W-:Y:S01]  /*0110*/  LOP3.LUT P0, R5, R4, 0xf, RZ, 0xc0, !PT ;  /* 0x0000000f04057812 */ /* 0x000fe2000780c0ff */
[----:B------:R-:W-:Y:S02]  /*0120*/  IMAD.MOV.U32 R3, RZ, RZ, RZ ;  /* 0x000000ffff037224 */ /* 0x000fe400078e00ff */
[----:B--2---:R-:W-:-:S08]  /*0130*/  IMAD R2, R7, R4, RZ ;  /* 0x0000000407027224 */ /* 0x004fd000078e02ff */
[----:B------:R-:W-:Y:S05]  /*0140*/  @!P1 BRA `(.L_x_46) ;  /* 0x0000000000b49947 */ /* 0x000fea0003800000 */
[----:B------:R-:W-:Y:S01]  /*0150*/  LOP3.LUT R3, R4, 0x7ffffff0, RZ, 0xc0, !PT ;  /* 0x7ffffff004037812 */ /* 0x000fe200078ec0ff */
[----:B------:R-:W-:Y:S01]  /*0160*/  IMAD.MOV.U32 R10, RZ, RZ, R2 ;  /* 0x000000ffff0a7224 */ /* 0x000fe200078e0002 */
[----:B------:R-:W-:Y:S02]  /*0170*/  MOV R11, R0 ;  /* 0x00000000000b7202 */ /* 0x000fe40000000f00 */
[----:B------:R-:W-:-:S07]  /*0180*/  IADD3 R12, PT, PT, -R3, RZ, RZ ;  /* 0x000000ff030c7210 */ /* 0x000fce0007ffe1ff */
.L_x_47:
[----:B------:R-:W0:Y:S08]  /*0190*/  LDC.64 R6, c[0x0][0x380] ;  /* 0x0000e000ff067b82 */ /* 0x000e300000000a00 */
[----:B----4-:R-:W1:Y:S01]  /*01a0*/  LDC.64 R8, c[0x0][0x3a0] ;  /* 0x0000e800ff087b82 */ /* 0x010e620000000a00 */
[----:B0-----:R-:W-:-:S05]  /*01b0*/  IMAD.WIDE R6, R11, 0x4, R6 ;  /* 0x000000040b067825 */ /* 0x001fca00078e0206 */
[----:B------:R-:W2:Y:S01]  /*01c0*/  LDG.E R13, desc[UR4][R6.64] ;  /* 0x00000004060d7981 */ /* 0x000ea2000c1e1900 */
[----:B-1----:R-:W-:-:S05]  /*01d0*/  IMAD.WIDE R8, R10, 0x4, R8 ;  /* 0x000000040a087825 */ /* 0x002fca00078e0208 */
[----:B--2---:R0:W-:Y:S04]  /*01e0*/  REDG.E.ADD.F32.FTZ.RN.STRONG.GPU desc[UR4][R8.64], R13 ;  /* 0x0000000d080079a6 */ /* 0x0041e8000c12f304 */
[----:B------:R-:W2:Y:S04]  /*01f0*/  LDG.E R15, desc[UR4][R6.64+0x4] ;  /* 0x00000404060f7981 */ /* 0x000ea8000c1e1900 */
[----:B--2---:R1:W-:Y:S04]  /*0200*/  REDG.E.ADD.F32.FTZ.RN.STRONG.GPU desc[UR4][R8.64+0x4], R15 ;  /* 0x0000040f080079a6 */ /* 0x0043e8000c12f304 */
[----:B------:R-:W2:Y:S04]  /*0210*/  LDG.E R17, desc[UR4][R6.64+0x8] ;  /* 0x0000080406117981 */ /* 0x000ea8000c1e1900 */
[----:B--2---:R2:W-:Y:S04]  /*0220*/  REDG.E.ADD.F32.FTZ.RN.STRONG.GPU desc[UR4][R8.64+0x8], R17 ;  /* 0x00000811080079a6 */ /* 0x0045e8000c12f304 */
[----:B------:R-:W3:Y:S04]  /*0230*/  LDG.E R19, desc[UR4][R6.64+0xc] ;  /* 0x00000c0406137981 */ /* 0x000ee8000c1e1900 */
[----:B---3--:R3:W-:Y:S04]  /*0240*/  REDG.E.ADD.F32.FTZ.RN.STRONG.GPU desc[UR4][R8.64+0xc], R19 ;  /* 0x00000c13080079a6 */ /* 0x0087e8000c12f304 */
[----:B------:R-:W4:Y:S04]  /*0250*/  LDG.E R21, desc[UR4][R6.64+0x10] ;  /* 0x0000100406157981 */ /* 0x000f28000c1e1900 */
[----:B----4-:R4:W-:Y:S04]  /*0260*/  REDG.E.ADD.F32.FTZ.RN.STRONG.GPU desc[UR4][R8.64+0x10], R21 ;  /* 0x00001015080079a6 */ /* 0x0109e8000c12f304 */
[----:B------:R-:W5:Y:S04]  /*0270*/  LDG.E R23, desc[UR4][R6.64+0x14] ;  /* 0x0000140406177981 */ /* 0x000f68000c1e1900 */
[----:B-----5:R5:W-:Y:S04]  /*0280*/  REDG.E.ADD.F32.FTZ.RN.STRONG.GPU desc[UR4][R8.64+0x14], R23 ;  /* 0x00001417080079a6 */ /* 0x020be8000c12f304 */
[----:B0-----:R-:W2:Y:S04]  /*0290*/  LDG.E R13, desc[UR4][R6.64+0x18] ;  /* 0x00001804060d7981 */ /* 0x001ea8000c1e1900 */
[----:B--2---:R0:W-:Y:S04]  /*02a0*/  REDG.E.ADD.F32.FTZ.RN.STRONG.GPU desc[UR4][R8.64+0x18], R13 ;  /* 0x0000180d080079a6 */ /* 0x0041e8000c12f304 */
[----:B-1----:R-:W2:Y:S04]  /*02b0*/  LDG.E R15, desc[UR4][R6.64+0x1c] ;  /* 0x00001c04060f7981 */ /* 0x002ea8000c1e1900 */
[----:B--2---:R1:W-:Y:S04]  /*02c0*/  REDG.E.ADD.F32.FTZ.RN.STRONG.GPU desc[UR4][R8.64+0x1c], R15 ;  /* 0x00001c0f080079a6 */ /* 0x0043e8000c12f304 */
[----:B------:R-:W2:Y:S04]  /*02d0*/  LDG.E R17, desc[UR4][R6.64+0x20] ;  /* 0x0000200406117981 */ /* 0x000ea8000c1e1900 */
[----:B--2---:R2:W-:Y:S04]  /*02e0*/  REDG.E.ADD.F32.FTZ.RN.STRONG.GPU desc[UR4][R8.64+0x20], R17 ;  /* 0x00002011080079a6 */ /* 0x0045e8000c12f304 */
[----:B---3--:R-:W3:Y:S04]  /*02f0*/  LDG.E R19, desc[UR4][R6.64+0x24] ;  /* 0x0000240406137981 */ /* 0x008ee8000c1e1900 */
[----:B---3--:R3:W-:Y:S04]  /*0300*/  REDG.E.ADD.F32.FTZ.RN.STRONG.GPU desc[UR4][R8.64+0x24], R19 ;  /* 0x00002413080079a6 */ /* 0x0087e8000c12f304 */
[----:B----4-:R-:W4:Y:S04]  /*0310*/  LDG.E R21, desc[UR4][R6.64+0x28] ;  /* 0x0000280406157981 */ /* 0x010f28000c1e1900 */
[----:B----4-:R4:W-:Y:S04]  /*0320*/  REDG.E.ADD.F32.FTZ.RN.STRONG.GPU desc[UR4][R8.64+0x28], R21 ;  /* 0x00002815080079a6 */ /* 0x0109e8000c12f304 */
[----:B-----5:R-:W5:Y:S04]  /*0330*/  LDG.E R23, desc[UR4][R6.64+0x2c] ;  /* 0x00002c0406177981 */ /* 0x020f68000c1e1900 */
[----:B-----5:R4:W-:Y:S04]  /*0340*/  REDG.E.ADD.F32.FTZ.RN.STRONG.GPU desc[UR4][R8.64+0x2c], R23 ;  /* 0x00002c17080079a6 */ /* 0x0209e8000c12f304 */
[----:B0-----:R-:W5:Y:S04]  /*0350*/  LDG.E R13, desc[UR4][R6.64+0x30] ;  /* 0x00003004060d7981 */ /* 0x001f68000c1e1900 */
[----:B-----5:R4:W-:Y:S04]  /*0360*/  REDG.E.ADD.F32.FTZ.RN.STRONG.GPU desc[UR4][R8.64+0x30], R13 ;  /* 0x0000300d080079a6 */ /* 0x0209e8000c12f304 */
[----:B-1----:R-:W5:Y:S04]  /*0370*/  LDG.E R15, desc[UR4][R6.64+0x34] ;  /* 0x00003404060f7981 */ /* 0x002f68000c1e1900 */
[----:B-----5:R4:W-:Y:S04]  /*0380*/  REDG.E.ADD.F32.FTZ.RN.STRONG.GPU desc[UR4][R8.64+0x34], R15 ;  /* 0x0000340f080079a6 */ /* 0x0209e8000c12f304 */
[----:B--2---:R-:W2:Y:S01]  /*0390*/  LDG.E R17, desc[UR4][R6.64+0x38] ;  /* 0x0000380406117981 */ /* 0x004ea2000c1e1900 */
[----:B------:R-:W-:-:S05]  /*03a0*/  VIADD R12, R12, 0x10 ;  /* 0x000000100c0c7836 */ /* 0x000fca0000000000 */
[----:B------:R-:W-:Y:S01]  /*03b0*/  ISETP.NE.AND P1, PT, R12, RZ, PT ;  /* 0x000000ff0c00720c */ /* 0x000fe20003f25270 */
[----:B--2---:R4:W-:Y:S04]  /*03c0*/  REDG.E.ADD.F32.FTZ.RN.STRONG.GPU desc[UR4][R8.64+0x38], R17 ;  /* 0x00003811080079a6 */ /* 0x0049e8000c12f304 */
[----:B---3--:R-:W2:Y:S01]  /*03d0*/  LDG.E R19, desc[UR4][R6.64+0x3c] ;  /* 0x00003c0406137981 */ /* 0x008ea2000c1e1900 */
[----:B------:R-:W-:Y:S01]  /*03e0*/  IADD3 R10, PT, PT, R10, 0x10, RZ ;  /* 0x000000100a0a7810 */ /* 0x000fe20007ffe0ff */
[----:B------:R-:W-:Y:S02]  /*03f0*/  VIADD R11, R11, 0x10 ;  /* 0x000000100b0b7836 */ /* 0x000fe40000000000 */
[----:B--2---:R4:W-:Y:S04]  /*0400*/  REDG.E.ADD.F32.FTZ.RN.STRONG.GPU desc[UR4][R8.64+0x3c], R19 ;  /* 0x00003c13080079a6 */ /* 0x0049e8000c12f304 */
[----:B------:R-:W-:Y:S05]  /*0410*/  @P1 BRA `(.L_x_47) ;  /* 0xfffffffc005c1947 */ /* 0x000fea000383ffff */
.L_x_46:
[----:B------:R-:W-:Y:S05]  /*0420*/  @!P0 EXIT ;  /* 0x000000000000894d */ /* 0x000fea0003800000 */
[----:B------:R-:W-:Y:S02]  /*0430*/  ISETP.GE.U32.AND P0, PT, R5, 0x8, PT ;  /* 0x000000080500780c */ /* 0x000fe40003f06070 */
[----:B------:R-:W-:-:S04]  /*0440*/  LOP3.LUT R12, R4, 0x7, RZ, 0xc0, !PT ;  /* 0x00000007040c7812 */ /* 0x000fc800078ec0ff */
[----:B------:R-:W-:-:S07]  /*0450*/  ISETP.NE.AND P1, PT, R12, RZ, PT ;  /* 0x000000ff0c00720c */ /* 0x000fce0003f25270 */
[----:B------:R-:W-:Y:S06]  /*0460*/  @!P0 BRA `(.L_x_48) ;  /* 0x00000000005c8947 */ /* 0x000fec0003800000 */
[----:B------:R-:W0:Y:S01]  /*0470*/  LDC.64 R6, c[0x0][0x380] ;  /* 0x0000e000ff067b82 */ /* 0x000e220000000a00 */
[----:B------:R-:W-:-:S07]  /*0480*/  IADD3 R5, PT, PT, R0, R3, RZ ;  /* 0x0000000300057210 */ /* 0x000fce0007ffe0ff */
[----:B----4-:R-:W1:Y:S01]  /*0490*/  LDC.64 R8, c[0x0][0x3a0] ;  /* 0x0000e800ff087b82 */ /* 0x010e620000000a00 */
[----:B0-----:R-:W-:-:S05]  /*04a0*/  IMAD.WIDE R6, R5, 0x4, R6 ;  /* 0x0000000405067825 */ /* 0x001fca00078e0206 */
[----:B------:R-:W2:Y:S01]  /*04b0*/  LDG.E R11, desc[UR4][R6.64] ;  /* 0x00000004060b7981 */ /* 0x000ea2000c1e1900 */
[----:B------:R-:W-:-:S04]  /*04c0*/  IMAD.IADD R5, R2, 0x1, R3 ;  /* 0x0000000102057824 */ /* 0x000fc800078e0203 */
        /* <DEDUP_REMOVED lines=8> */
[----:B------:R-:W3:Y:S04]  /*0550*/  LDG.E R17, desc[UR4][R6.64+0x10] ;  /* 0x0000100406117981 */ /* 0x000ee8000c1e1900 */
[----:B---3--:R2:W-:Y:S04]  /*0560*/  REDG.E.ADD.F32.FTZ.RN.STRONG.GPU desc[UR4][R8.64+0x10], R17 ;  /* 0x00001011080079a6 */ /* 0x0085e8000c12f304 */
[----:B------:R-:W3:Y:S04]  /*0570*/  LDG.E R19, desc[UR4][R6.64+0x14] ;  /* 0x0000140406137981 */ /* 0x000ee8000c1e1900 */
[----:B---3--:R2:W-:Y:S04]  /*0580*/  REDG.E.ADD.F32.FTZ.RN.STRONG.GPU desc[UR4][R8.64+0x14], R19 ;  /* 0x00001413080079a6 */ /* 0x0085e8000c12f304 */
[----:B0-----:R-:W3:Y:S04]  /*0590*/  LDG.E R11, desc[UR4][R6.64+0x18] ;  /* 0x00001804060b7981 */ /* 0x001ee8000c1e1900 */
[----:B---3--:R2:W-:Y:S04]  /*05a0*/  REDG.E.ADD.F32.FTZ.RN.STRONG.GPU desc[UR4][R8.64+0x18], R11 ;  /* 0x0000180b080079a6 */ /* 0x0085e8000c12f304 */
[----:B-1----:R-:W3:Y:S01]  /*05b0*/  LDG.E R5, desc[UR4][R6.64+0x1c] ;  /* 0x00001c0406057981 */ /* 0x002ee2000c1e1900 */
[----:B------:R-:W-:-:S03]  /*05c0*/  IADD3 R3, PT, PT, R3, 0x8, RZ ;  /* 0x0000000803037810 */ /* 0x000fc60007ffe0ff */
[----:B---3--:R2:W-:Y:S04]  /*05d0*/  REDG.E.ADD.F32.FTZ.RN.STRONG.GPU desc[UR4][R8.64+0x1c], R5 ;  /* 0x00001c05080079a6 */ /* 0x0085e8000c12f304 */
.L_x_48:
[----:B------:R-:W-:Y:S05]  /*05e0*/  @!P1 EXIT ;  /* 0x000000000000994d */ /* 0x000fea0003800000 */
[----:B------:R-:W-:Y:S02]  /*05f0*/  ISETP.GE.U32.AND P0, PT, R12, 0x4, PT ;  /* 0x000000040c00780c */ /* 0x000fe40003f06070 */
[----:B------:R-:W-:-:S04]  /*0600*/  LOP3.LUT R10, R4, 0x3, RZ, 0xc0, !PT ;  /* 0x00000003040a7812 */ /* 0x000fc800078ec0ff */
[----:B------:R-:W-:-:S07]  /*0610*/  ISETP.NE.AND P1, PT, R10, RZ, PT ;  /* 0x000000ff0a00720c */ /* 0x000fce0003f25270 */
[----:B------:R-:W-:Y:S06]  /*0620*/  @!P0 BRA `(.L_x_49) ;  /* 0x00000000003c8947 */ /* 0x000fec0003800000 */
[----:B--2---:R-:W0:Y:S01]  /*0630*/  LDC.64 R4, c[0x0][0x380] ;  /* 0x0000e000ff047b82 */ /* 0x004e220000000a00 */
[----:B------:R-:W-:-:S04]  /*0640*/  IMAD.IADD R7, R0, 0x1, R3 ;  /* 0x0000000100077824 */ /* 0x000fc800078e0203 */
[----:B0-----:R-:W-:-:S03]  /*0650*/  IMAD.WIDE R6, R7, 0x4, R4 ;  /* 0x0000000407067825 */ /* 0x001fc600078e0204 */
[----:B------:R-:W0:Y:S02]  /*0660*/  LDC.64 R4, c[0x0][0x3a0] ;  /* 0x0000e800ff047b82 */ /* 0x000e240000000a00 */
[----:B----4-:R-:W2:Y:S01]  /*0670*/  LDG.E R9, desc[UR4][R6.64] ;  /* 0x0000000406097981 */ /* 0x010ea2000c1e1900 */
[----:B------:R-:W-:-:S05]  /*0680*/  IADD3 R11, PT, PT, R2, R3, RZ ;  /* 0x00000003020b7210 */ /* 0x000fca0007ffe0ff */
[----:B0-----:R-:W-:-:S05]  /*0690*/  IMAD.WIDE R4, R11, 0x4, R4 ;  /* 0x000000040b047825 */ /* 0x001fca00078e0204 */
[----:B--2---:R0:W-:Y:S04]  /*06a0*/  REDG.E.ADD.F32.FTZ.RN.STRONG.GPU desc[UR4][R4.64], R9 ;  /* 0x00000009040079a6 */ /* 0x0041e8000c12f304 */
[----:B------:R-:W2:Y:S04]  /*06b0*/  LDG.E R11, desc[UR4][R6.64+0x4] ;  /* 0x00000404060b7981 */ /* 0x000ea8000c1e1900 */
[----:B--2---:R0:W-:Y:S04]  /*06c0*/  REDG.E.ADD.F32.FTZ.RN.STRONG.GPU desc[UR4][R4.64+0x4], R11 ;  /* 0x0000040b040079a6 */ /* 0x0041e8000c12f304 */
[----:B------:R-:W2:Y:S04]  /*06d0*/  LDG.E R13, desc[UR4][R6.64+0x8] ;  /* 0x00000804060d7981 */ /* 0x000ea8000c1e1900 */
[----:B--2---:R0:W-:Y:S04]  /*06e0*/  REDG.E.ADD.F32.FTZ.RN.STRONG.GPU desc[UR4][R4.64+0x8], R13 ;  /* 0x0000080d040079a6 */ /* 0x0041e8000c12f304 */
[----:B------:R-:W2:Y:S01]  /*06f0*/  LDG.E R15, desc[UR4][R6.64+0xc] ;  /* 0x00000c04060f7981 */ /* 0x000ea2000c1e1900 */
[----:B------:R-:W-:-:S03]  /*0700*/  VIADD R3, R3, 0x4 ;  /* 0x0000000403037836 */ /* 0x000fc60000000000 */
[----:B--2---:R0:W-:Y:S04]  /*0710*/  REDG.E.ADD.F32.FTZ.RN.STRONG.GPU desc[UR4][R4.64+0xc], R15 ;  /* 0x00000c0f040079a6 */ /* 0x0041e8000c12f304 */
.L_x_49:
[----:B------:R-:W-:Y:S05]  /*0720*/  @!P1 EXIT ;  /* 0x000000000000994d */ /* 0x000fea0003800000 */
[----:B0-2-4-:R-:W0:Y:S01]  /*0730*/  LDC.64 R8, c[0x0][0x3a0] ;  /* 0x0000e800ff087b82 */ /* 0x015e220000000a00 */
[----:B------:R-:W-:Y:S01]  /*0740*/  IADD3 R11, PT, PT, R0, R3, RZ ;  /* 0x00000003000b7210 */ /* 0x000fe20007ffe0ff */
[----:B------:R-:W-:Y:S01]  /*0750*/  IMAD.IADD R13, R2, 0x1, R3 ;  /* 0x00000001020d7824 */ /* 0x000fe200078e0203 */
[----:B------:R-:W-:-:S05]  /*0760*/  IADD3 R10, PT, PT, -R10, RZ, RZ ;  /* 0x000000ff0a0a7210 */ /* 0x000fca0007ffe1ff */
[----:B------:R-:W1:Y:S02]  /*0770*/  LDC.64 R6, c[0x0][0x380] ;  /* 0x0000e000ff067b82 */ /* 0x000e640000000a00 */
.L_x_50:
[----:B-12---:R-:W-:-:S06]  /*0780*/  IMAD.WIDE R2, R11, 0x4, R6 ;  /* 0x000000040b027825 */ /* 0x006fcc00078e0206 */
[----:B------:R-:W2:Y:S01]  /*0790*/  LDG.E R3, desc[UR4][R2.64] ;  /* 0x0000000402037981 */ /* 0x000ea2000c1e1900 */
[----:B------:R-:W-:Y:S02]  /*07a0*/  VIADD R10, R10, 0x1 ;  /* 0x000000010a0a7836 */ /* 0x000fe40000000000 */
[----:B0-----:R-:W-:-:S03]  /*07b0*/  IMAD.WIDE R4, R13, 0x4, R8 ;  /* 0x000000040d047825 */ /* 0x001fc600078e0208 */
[----:B------:R-:W-:Y:S01]  /*07c0*/  ISETP.NE.AND P0, PT, R10, RZ, PT ;  /* 0x000000ff0a00720c */ /* 0x000fe20003f05270 */
[----:B------:R-:W-:Y:S01]  /*07d0*/  VIADD R13, R13, 0x1 ;  /* 0x000000010d0d7836 */ /* 0x000fe20000000000 */
[----:B------:R-:W-:Y:S01]  /*07e0*/  IADD3 R11, PT, PT, R11, 0x1, RZ ;  /* 0x000000010b0b7810 */ /* 0x000fe20007ffe0ff */
[----:B--2---:R2:W-:Y:S10]  /*07f0*/  REDG.E.ADD.F32.FTZ.RN.STRONG.GPU desc[UR4][R4.64], R3 ;  /* 0x00000003040079a6 */ /* 0x0045f4000c12f304 */
[----:B------:R-:W-:Y:S05]  /*0800*/  @P0 BRA `(.L_x_50) ;  /* 0xfffffffc00dc0947 */ /* 0x000fea000383ffff */
[----:B------:R-:W-:Y:S05]  /*0810*/  EXIT ;  /* 0x000000000000794d */ /* 0x000fea0003800000 */
.L_x_51:
        /* <DEDUP_REMOVED lines=14> */
.L_x_74:


//--------------------- .text.compute_distances   --------------------------
	.section	.text.compute_distances,"ax",@progbits
	.align	128
        .global         compute_distances
        .type           compute_distances,@function
        .size           compute_distances,(.L_x_75 - compute_distances)
        .other          compute_distances,@"STO_CUDA_ENTRY STV_DEFAULT"
compute_distances:
.text.compute_distances:
        /* <DEDUP_REMOVED lines=8> */
[----:B------:R-:W0:Y:S01]  /*0080*/  LDCU UR4, c[0x0][0x398] ;  /* 0x00007300ff0477ac */ /* 0x000e220008000800 */
[----:B------:R-:W-:Y:S01]  /*0090*/  IMAD.MOV.U32 R2, RZ, RZ, -0x1 ;  /* 0xffffffffff027424 */ /* 0x000fe200078e00ff */
[----:B------:R-:W1:Y:S01]  /*00a0*/  LDCU.64 UR6, c[0x0][0x358] ;  /* 0x00006b00ff0677ac */ /* 0x000e620008000a00 */
[----:B0-----:R-:W-:-:S09]  /*00b0*/  UISETP.GE.AND UP0, UPT, UR4, 0x1, UPT ;  /* 0x000000010400788c */ /* 0x001fd2000bf06270 */
[----:B-1----:R-:W-:Y:S05]  /*00c0*/  BRA.U !UP0, `(.L_x_52) ;  /* 0x0000000d08307547 */ /* 0x002fea000b800000 */
[----:B------:R-:W0:Y:S02]  /*00d0*/  LDC R7, c[0x0][0x394] ;  /* 0x0000e500ff077b82 */ /* 0x000e240000000800 */
[----:B0-----:R-:W-:-:S13]  /*00e0*/  ISETP.GE.AND P0, PT, R7, 0x1, PT ;  /* 0x000000010700780c */ /* 0x001fda0003f06270 */
[----:B------:R-:W-:Y:S05]  /*00f0*/  @!P0 BRA `(.L_x_53) ;  /* 0x0000000800288947 */ /* 0x000fea0003800000 */
[C---:B------:R-:W-:Y:S01]  /*0100*/  LOP3.LUT R6, R7.reuse, 0x7ffffff8, RZ, 0xc0, !PT ;  /* 0x7ffffff807067812 */ /* 0x040fe200078ec0ff */
[----:B------:R-:W-:Y:S01]  /*0110*/  IMAD R3, R0, R7, RZ ;  /* 0x0000000700037224 */ /* 0x000fe200078e02ff */
[C---:B------:R-:W-:Y:S01]  /*0120*/  LOP3.LUT R4, R7.reuse, 0x7, RZ, 0xc0, !PT ;  /* 0x0000000707047812 */ /* 0x040fe200078ec0ff */
[----:B------:R-:W-:Y:S01]  /*0130*/  IMAD.MOV.U32 R9, RZ, RZ, RZ ;  /* 0x000000ffff097224 */ /* 0x000fe200078e00ff */
[----:B------:R-:W-:Y:S01]  /*0140*/  LOP3.LUT R5, R7, 0x3, RZ, 0xc0, !PT ;  /* 0x0000000307057812 */ /* 0x000fe200078ec0ff */
[----:B------:R-:W-:Y:S01]  /*0150*/  IMAD.MOV.U32 R7, RZ, RZ, 0x7f7fffff ;  /* 0x7f7fffffff077424 */ /* 0x000fe200078e00ff */
[----:B------:R-:W-:Y:S01]  /*0160*/  MOV R2, 0xffffffff ;  /* 0xffffffff00027802 */ /* 0x000fe20000000f00 */
[----:B------:R-:W-:-:S07]  /*0170*/  IMAD.MOV R8, RZ, RZ, -R6 ;  /* 0x000000ffff087224 */ /* 0x000fce00078e0a06 */
.L_x_58:
[----:B------:R-:W0:Y:S01]  /*0180*/  LDC R24, c[0x0][0x394] ;  /* 0x0000e500ff187b82 */ /* 0x000e220000000800 */
[----:B------:R-:W-:Y:S02]  /*0190*/  HFMA2 R22, -RZ, RZ, 0, 0 ;  /* 0x00000000ff167431 */ /* 0x000fe400000001ff */
[----:B------:R-:W-:Y:S01]  /*01a0*/  IMAD.MOV.U32 R21, RZ, RZ, RZ ;  /* 0x000000ffff157224 */ /* 0x000fe200078e00ff */
[----:B0-----:R-:W-:Y:S01]  /*01b0*/  ISETP.GE.U32.AND P0, PT, R24, 0x8, PT ;  /* 0x000000081800780c */ /* 0x001fe20003f06070 */
[----:B------:R-:W-:-:S12]  /*01c0*/  IMAD R20, R9, R24, RZ ;  /* 0x0000001809147224 */ /* 0x000fd800078e02ff */
[----:B------:R-:W-:Y:S05]  /*01d0*/  @!P0 BRA `(.L_x_54) ;  /* 0x0000000000c08947 */ /* 0x000fea0003800000 */
[----:B------:R-:W0:Y:S01]  /*01e0*/  LDC.64 R10, c[0x0][0x388] ;  /* 0x0000e200ff0a7b82 */ /* 0x000e220000000a00 */
[----:B------:R-:W-:Y:S01]  /*01f0*/  IMAD.MOV.U32 R22, RZ, RZ, RZ ;  /* 0x000000ffff167224 */ /* 0x000fe200078e00ff */
[----:B------:R-:W-:Y:S01]  /*0200*/  MOV R15, R3 ;  /* 0x00000003000f7202 */ /* 0x000fe20000000f00 */
[----:B------:R-:W-:Y:S02]  /*0210*/  IMAD.MOV.U32 R14, RZ, RZ, R8 ;  /* 0x000000ffff0e7224 */ /* 0x000fe400078e0008 */
[----:B0-----:R-:W-:-:S03]  /*0220*/  IMAD.WIDE.U32 R10, R20, 0x4, R10 ;  /* 0x00000004140a7825 */ /* 0x001fc600078e000a */
[----:B------:R-:W-:-:S05]  /*0230*/  IADD3 R12, P0, PT, R10, 0x10, RZ ;  /* 0x000000100a0c7810 */ /* 0x000fca0007f1e0ff */
[----:B------:R-:W-:-:S08]  /*0240*/  IMAD.X R13, RZ, RZ, R11, P0 ;  /* 0x000000ffff0d7224 */ /* 0x000fd000000e060b */
.L_x_55:
[----:B------:R-:W0:Y:S01]  /*0250*/  LDC.64 R10, c[0x0][0x380] ;  /* 0x0000e000ff0a7b82 */ /* 0x000e220000000a00 */
[----:B------:R-:W2:Y:S04]  /*0260*/  LDG.E R17, desc[UR6][R12.64+-0x10] ;  /* 0xfffff0060c117981 */ /* 0x000ea8000c1e1900 */
[----:B------:R-:W3:Y:S04]  /*0270*/  LDG.E R23, desc[UR6][R12.64+-0xc] ;  /* 0xfffff4060c177981 */ /* 0x000ee8000c1e1900 */
[----:B------:R-:W4:Y:S04]  /*0280*/  LDG.E R21, desc[UR6][R12.64+-0x8] ;  /* 0xfffff8060c157981 */ /* 0x000f28000c1e1900 */
[----:B------:R-:W5:Y:S01]  /*0290*/  LDG.E R25, desc[UR6][R12.64+0xc] ;  /* 0x00000c060c197981 */ /* 0x000f62000c1e1900 */
[----:B0-----:R-:W-:-:S05]  /*02a0*/  IMAD.WIDE R10, R15, 0x4, R10 ;  /* 0x000000040f0a7825 */ /* 0x001fca00078e020a */
[----:B------:R-:W2:Y:S04]  /*02b0*/  LDG.E R16, desc[UR6][R10.64] ;  /* 0x000000060a107981 */ /* 0x000ea8000c1e1900 */
[----:B------:R-:W3:Y:S04]  /*02c0*/  LDG.E R18, desc[UR6][R10.64+0x4] ;  /* 0x000004060a127981 */ /* 0x000ee8000c1e1900 */
[----:B------:R-:W4:Y:S04]  /*02d0*/  LDG.E R26, desc[UR6][R10.64+0x8] ;  /* 0x000008060a1a7981 */ /* 0x000f28000c1e1900 */
[----:B------:R-:W5:Y:S01]  /*02e0*/  LDG.E R28, desc[UR6][R10.64+0x1c] ;  /* 0x00001c060a1c7981 */ /* 0x000f62000c1e1900 */
[----:B--2---:R-:W-:-:S03]  /*02f0*/  FADD R19, R16, -R17 ;  /* 0x8000001110137221 */ /* 0x004fc60000000000 */
[----:B------:R-:W2:Y:S01]  /*0300*/  LDG.E R16, desc[UR6][R12.64+-0x4] ;  /* 0xfffffc060c107981 */ /* 0x000ea2000c1e1900 */
[----:B------:R-:W-:-:S03]  /*0310*/  FFMA R22, R19, R19, R22 ;  /* 0x0000001313167223 */ /* 0x000fc60000000016 */
[----:B------:R-:W2:Y:S01]  /*0320*/  LDG.E R17, desc[UR6][R10.64+0xc] ;  /* 0x00000c060a117981 */ /* 0x000ea2000c1e1900 */
[----:B---3--:R-:W-:Y:S01]  /*0330*/  FADD R23, R18, -R23 ;  /* 0x8000001712177221 */ /* 0x008fe20000000000 */
[----:B----4-:R-:W-:Y:S02]  /*0340*/  FADD R26, R26, -R21 ;  /* 0x800000151a1a7221 */ /* 0x010fe40000000000 */
[----:B------:R-:W3:Y:S01]  /*0350*/  LDG.E R18, desc[UR6][R12.64] ;  /* 0x000000060c127981 */ /* 0x000ee2000c1e1900 */
[----:B------:R-:W-:-:S03]  /*0360*/  FFMA R23, R23, R23, R22 ;  /* 0x0000001717177223 */ /* 0x000fc60000000016 */
[----:B------:R-:W3:Y:S01]  /*0370*/  LDG.E R19, desc[UR6][R10.64+0x10] ;  /* 0x000010060a137981 */ /* 0x000ee2000c1e1900 */
[----:B------:R-:W-:-:S03]  /*0380*/  FFMA R27, R26, R26, R23 ;  /* 0x0000001a1a1b7223 */ /* 0x000fc60000000017 */
[----:B------:R-:W4:Y:S04]  /*0390*/  LDG.E R21, desc[UR6][R12.64+0x4] ;  /* 0x000004060c157981 */ /* 0x000f28000c1e1900 */
[----:B------:R-:W4:Y:S04]  /*03a0*/  LDG.E R22, desc[UR6][R10.64+0x14] ;  /* 0x000014060a167981 */ /* 0x000f28000c1e1900 */
[----:B------:R0:W4:Y:S04]  /*03b0*/  LDG.E R23, desc[UR6][R12.64+0x8] ;  /* 0x000008060c177981 */ /* 0x000128000c1e1900 */
[----:B------:R-:W4:Y:S01]  /*03c0*/  LDG.E R26, desc[UR6][R10.64+0x18] ;  /* 0x000018060a1a7981 */ /* 0x000f22000c1e1900 */
[----:B------:R-:W-:-:S04]  /*03d0*/  IADD3 R14, PT, PT, R14, 0x8, RZ ;  /* 0x000000080e0e7810 */ /* 0x000fc80007ffe0ff */
[----:B------:R-:W-:Y:S01]  /*03e0*/  ISETP.NE.AND P0, PT, R14, RZ, PT ;  /* 0x000000ff0e00720c */ /* 0x000fe20003f05270 */
[----:B-----5:R-:W-:Y:S01]  /*03f0*/  FADD R28, R28, -R25 ;  /* 0x800000191c1c7221 */ /* 0x020fe20000000000 */
[----:B0-----:R-:W-:Y:S01]  /*0400*/  IADD3 R12, P1, PT, R12, 0x20, RZ ;  /* 0x000000200c0c7810 */ /* 0x001fe20007f3e0ff */
[----:B------:R-:W-:-:S04]  /*0410*/  VIADD R15, R15, 0x8 ;  /* 0x000000080f0f7836 */ /* 0x000fc80000000000 */
[----:B------:R-:W-:Y:S02]  /*0420*/  IMAD.X R13, RZ, RZ, R13, P1 ;  /* 0x000000ffff0d7224 */ /* 0x000fe400008e060d */
[----:B--2---:R-:W-:-:S04]  /*0430*/  FADD R16, R17, -R16 ;  /* 0x8000001011107221 */ /* 0x004fc80000000000 */
[----:B------:R-:W-:Y:S01]  /*0440*/  FFMA R27, R16, R16, R27 ;  /* 0x00000010101b7223 */ /* 0x000fe2000000001b */
[----:B---3--:R-:W-:-:S04]  /*0450*/  FADD R18, R19, -R18 ;  /* 0x8000001213127221 */ /* 0x008fc80000000000 */
[----:B------:R-:W-:Y:S01]  /*0460*/  FFMA R27, R18, R18, R27 ;  /* 0x00000012121b7223 */ /* 0x000fe2000000001b */
[----:B----4-:R-:W-:-:S04]  /*0470*/  FADD R22, R22, -R21 ;  /* 0x8000001516167221 */ /* 0x010fc80000000000 */
[----:B------:R-:W-:Y:S01]  /*0480*/  FFMA R27, R22, R22, R27 ;  /* 0x00000016161b7223 */ /* 0x000fe2000000001b */
[----:B------:R-:W-:-:S04]  /*0490*/  FADD R26, R26, -R23 ;  /* 0x800000171a1a7221 */ /* 0x000fc80000000000 */
[----:B------:R-:W-:-:S04]  /*04a0*/  FFMA R27, R26, R26, R27 ;  /* 0x0000001a1a1b7223 */ /* 0x000fc8000000001b */
[----:B------:R-:W-:Y:S01]  /*04b0*/  FFMA R22, R28, R28, R27 ;  /* 0x0000001c1c167223 */ /* 0x000fe2000000001b */
[----:B------:R-:W-:Y:S06]  /*04c0*/  @P0 BRA `(.L_x_55) ;  /* 0xfffffffc00600947 */ /* 0x000fec000383ffff */
[----:B------:R-:W-:-:S07]  /*04d0*/  MOV R21, R6 ;  /* 0x0000000600157202 */ /* 0x000fce0000000f00 */
.L_x_54:
[----:B------:R-:W-:-:S13]  /*04e0*/  ISETP.NE.AND P0, PT, R4, RZ, PT ;  /* 0x000000ff0400720c */ /* 0x000fda0003f05270 */
[----:B------:R-:W-:Y:S05]  /*04f0*/  @!P0 BRA `(.L_x_56) ;  /* 0x0000000400048947 */ /* 0x000fea0003800000 */
[----:B------:R-:W-:Y:S01]  /*0500*/  VIADD R10, R4, 0xffffffff ;  /* 0xffffffff040a7836 */ /* 0x000fe20000000000 */
[----:B------:R-:W-:-:S04]  /*0510*/  ISETP.NE.AND P1, PT, R5, RZ, PT ;  /* 0x000000ff0500720c */ /* 0x000fc80003f25270 */
[----:B------:R-:W-:-:S13]  /*0520*/  ISETP.GE.U32.AND P0, PT, R10, 0x3, PT ;  /* 0x000000030a00780c */ /* 0x000fda0003f06070 */
[----:B------:R-:W-:Y:S05]  /*0530*/  @!P0 BRA `(.L_x_57) ;  /* 0x0000000000708947 */ /* 0x000fea0003800000 */
[----:B------:R-:W0:Y:S01]  /*0540*/  LDC.64 R14, c[0x0][0x380] ;  /* 0x0000e000ff0e7b82 */ /* 0x000e220000000a00 */
[-C--:B------:R-:W-:Y:S01]  /*0550*/  IADD3 R17, PT, PT, R3, R21.reuse, RZ ;  /* 0x0000001503117210 */ /* 0x080fe20007ffe0ff */
[C---:B------:R-:W-:Y:S01]  /*0560*/  IMAD.IADD R19, R20.reuse, 0x1, R21 ;  /* 0x0000000114137824 */ /* 0x040fe200078e0215 */
[----:B------:R-:W-:-:S05]  /*0570*/  IADD3 R16, P0, PT, R20, R21, RZ ;  /* 0x0000001514107210 */ /* 0x000fca0007f1e0ff */
[----:B------:R-:W1:Y:S08]  /*0580*/  LDC.64 R12, c[0x0][0x388] ;  /* 0x0000e200ff0c7b82 */ /* 0x000e700000000a00 */
[----:B------:R-:W2:Y:S01]  /*0590*/  LDC.64 R10, c[0x0][0x388] ;  /* 0x0000e200ff0a7b82 */ /* 0x000ea20000000a00 */
[----:B0-----:R-:W-:-:S04]  /*05a0*/  IMAD.WIDE R14, R17, 0x4, R14 ;  /* 0x00000004110e7825 */ /* 0x001fc800078e020e */
[----:B------:R-:W-:Y:S01]  /*05b0*/  IMAD.X R17, RZ, RZ, RZ, P0 ;  /* 0x000000ffff117224 */ /* 0x000fe200000e06ff */
[----:B------:R-:W3:Y:S01]  /*05c0*/  LDG.E R18, desc[UR6][R14.64+0x4] ;  /* 0x000004060e127981 */ /* 0x000ee2000c1e1900 */
[----:B-1----:R-:W-:-:S03]  /*05d0*/  IMAD.WIDE.U32 R12, R19, 0x4, R12 ;  /* 0x00000004130c7825 */ /* 0x002fc600078e000c */
[----:B------:R-:W4:Y:S04]  /*05e0*/  LDG.E R23, desc[UR6][R14.64+0x8] ;  /* 0x000008060e177981 */ /* 0x000f28000c1e1900 */
[----:B------:R-:W5:Y:S01]  /*05f0*/  LDG.E R25, desc[UR6][R14.64+0xc] ;  /* 0x00000c060e197981 */ /* 0x000f62000c1e1900 */
[----:B--2---:R-:W-:-:S03]  /*0600*/  LEA R10, P0, R16, R10, 0x2 ;  /* 0x0000000a100a7211 */ /* 0x004fc600078010ff */
[----:B------:R-:W2:Y:S01]  /*0610*/  LDG.E R13, desc[UR6][R12.64] ;  /* 0x000000060c0d7981 */ /* 0x000ea2000c1e1900 */
[----:B------:R-:W-:-:S03]  /*0620*/  LEA.HI.X R11, R16, R11, R17, 0x2, P0 ;  /* 0x0000000b100b7211 */ /* 0x000fc600000f1411 */
[----:B------:R-:W2:Y:S04]  /*0630*/  LDG.E R16, desc[UR6][R14.64] ;  /* 0x000000060e107981 */ /* 0x000ea8000c1e1900 */
[----:B------:R-:W3:Y:S04]  /*0640*/  LDG.E R19, desc[UR6][R10.64+0x4] ;  /* 0x000004060a137981 */ /* 0x000ee8000c1e1900 */
[----:B------:R-:W4:Y:S04]  /*0650*/  LDG.E R26, desc[UR6][R10.64+0x8] ;  /* 0x000008060a1a7981 */ /* 0x000f28000c1e1900 */
[----:B------:R-:W5:Y:S01]  /*0660*/  LDG.E R28, desc[UR6][R10.64+0xc] ;  /* 0x00000c060a1c7981 */ /* 0x000f62000c1e1900 */
[----:B------:R-:W-:-:S02]  /*0670*/  VIADD R21, R21, 0x4 ;  /* 0x0000000415157836 */ /* 0x000fc40000000000 */
[----:B--2---:R-:W-:-:S04]  /*0680*/  FADD R17, R16, -R13 ;  /* 0x8000000d10117221 */ /* 0x004fc80000000000 */
[----:B------:R-:W-:Y:S01]  /*0690*/  FFMA R17, R17, R17, R22 ;  /* 0x0000001111117223 */ /* 0x000fe20000000016 */
[----:B---3--:R-:W-:Y:S01]  /*06a0*/  FADD R18, R18, -R19 ;  /* 0x8000001312127221 */ /* 0x008fe20000000000 */
[----:B----4-:R-:W-:-:S03]  /*06b0*/  FADD R26, R23, -R26 ;  /* 0x8000001a171a7221 */ /* 0x010fc60000000000 */
[----:B------:R-:W-:Y:S01]  /*06c0*/  FFMA R17, R18, R18, R17 ;  /* 0x0000001212117223 */ /* 0x000fe20000000011 */
[----:B-----5:R-:W-:-:S03]  /*06d0*/  FADD R28, R25, -R28 ;  /* 0x8000001c191c7221 */ /* 0x020fc60000000000 */
[----:B------:R-:W-:-:S04]  /*06e0*/  FFMA R17, R26, R26, R17 ;  /* 0x0000001a1a117223 */ /* 0x000fc80000000011 */
[----:B------:R-:W-:-:S07]  /*06f0*/  FFMA R22, R28, R28, R17 ;  /* 0x0000001c1c167223 */ /* 0x000fce0000000011 */
.L_x_57:
[----:B------:R-:W-:Y:S05]  /*0700*/  @!P1 BRA `(.L_x_56) ;  /* 0x0000000000809947 */ /* 0x000fea0003800000 */
[----:B------:R-:W-:Y:S01]  /*0710*/  ISETP.NE.AND P0, PT, R5, 0x1, PT ;  /* 0x000000010500780c */ /* 0x000fe20003f05270 */
[----:B------:R-:W0:Y:S01]  /*0720*/  LDC.64 R12, c[0x0][0x388] ;  /* 0x0000e200ff0c7b82 */ /* 0x000e220000000a00 */
[----:B------:R-:W-:-:S07]  /*0730*/  LOP3.LUT P1, RZ, R24, 0x1, RZ, 0xc0, !PT ;  /* 0x0000000118ff7812 */ /* 0x000fce000782c0ff */
[----:B------:R-:W1:Y:S04]  /*0740*/  LDC.64 R14, c[0x0][0x380] ;  /* 0x0000e000ff0e7b82 */ /* 0x000e680000000a00 */
[C---:B------:R-:W-:Y:S01]  /*0750*/  @P0 IADD3 R23, P2, PT, R20.reuse, R21, RZ ;  /* 0x0000001514170210 */ /* 0x040fe20007f5e0ff */
[----:B------:R-:W-:-:S03]  /*0760*/  @P0 IMAD.IADD R25, R20, 0x1, R21 ;  /* 0x0000000114190824 */ /* 0x000fc600078e0215 */
[----:B------:R-:W2:Y:S01]  /*0770*/  @P0 LDC.64 R10, c[0x0][0x388] ;  /* 0x0000e200ff0a0b82 */ /* 0x000ea20000000a00 */
[----:B------:R-:W-:-:S07]  /*0780*/  @P0 IADD3.X R24, PT, PT, RZ, RZ, RZ, P2, !PT ;  /* 0x000000ffff180210 */ /* 0x000fce00017fe4ff */
[----:B------:R-:W3:Y:S01]  /*0790*/  LDC.64 R16, c[0x0][0x380] ;  /* 0x0000e000ff107b82 */ /* 0x000ee20000000a00 */
[----:B0-----:R-:W-:-:S06]  /*07a0*/  @P0 IMAD.WIDE.U32 R12, R25, 0x4, R12 ;  /* 0x00000004190c0825 */ /* 0x001fcc00078e000c */
[----:B------:R-:W4:Y:S01]  /*07b0*/  @P0 LDG.E R13, desc[UR6][R12.64] ;  /* 0x000000060c0d0981 */ /* 0x000f22000c1e1900 */
[----:B------:R-:W0:Y:S01]  /*07c0*/  LDC.64 R18, c[0x0][0x388] ;  /* 0x0000e200ff127b82 */ /* 0x000e220000000a00 */
[----:B--2---:R-:W-:-:S04]  /*07d0*/  @P0 LEA R10, P2, R23, R10, 0x2 ;  /* 0x0000000a170a0211 */ /* 0x004fc800078410ff */
[----:B------:R-:W-:Y:S02]  /*07e0*/  @P0 LEA.HI.X R11, R23, R11, R24, 0x2, P2 ;  /* 0x0000000b170b0211 */ /* 0x000fe400010f1418 */
[----:B------:R-:W-:Y:S01]  /*07f0*/  @P0 IADD3 R23, PT, PT, R3, R21, RZ ;  /* 0x0000001503170210 */ /* 0x000fe20007ffe0ff */
[----:B------:R-:W-:Y:S02]  /*0800*/  @P0 VIADD R21, R21, 0x2 ;  /* 0x0000000215150836 */ /* 0x000fe40000000000 */
[----:B------:R-:W2:Y:S02]  /*0810*/  @P0 LDG.E R10, desc[UR6][R10.64+0x4] ;  /* 0x000004060a0a0981 */ /* 0x000ea4000c1e1900 */
[----:B-1----:R-:W-:Y:S01]  /*0820*/  @P0 IMAD.WIDE R14, R23, 0x4, R14 ;  /* 0x00000004170e0825 */ /* 0x002fe200078e020e */
[----:B------:R-:W-:-:S03]  /*0830*/  @P1 IADD3 R23, PT, PT, R20, R21, RZ ;  /* 0x0000001514171210 */ /* 0x000fc60007ffe0ff */
[----:B------:R-:W-:Y:S01]  /*0840*/  @P1 IMAD.IADD R21, R3, 0x1, R21 ;  /* 0x0000000103151824 */ /* 0x000fe200078e0215 */
[----:B------:R-:W4:Y:S01]  /*0850*/  @P0 LDG.E R20, desc[UR6][R14.64] ;  /* 0x000000060e140981 */ /* 0x000f22000c1e1900 */
[----:B0-----:R-:W-:-:S03]  /*0860*/  @P1 IMAD.WIDE.U32 R18, R23, 0x4, R18 ;  /* 0x0000000417121825 */ /* 0x001fc600078e0012 */
[----:B------:R-:W2:Y:S01]  /*0870*/  @P0 LDG.E R23, desc[UR6][R14.64+0x4] ;  /* 0x000004060e170981 */ /* 0x000ea2000c1e1900 */
[----:B---3--:R-:W-:-:S03]  /*0880*/  @P1 IMAD.WIDE R16, R21, 0x4, R16 ;  /* 0x0000000415101825 */ /* 0x008fc600078e0210 */
[----:B------:R-:W3:Y:S04]  /*0890*/  @P1 LDG.E R19, desc[UR6][R18.64] ;  /* 0x0000000612131981 */ /* 0x000ee8000c1e1900 */
[----:B------:R-:W3:Y:S01]  /*08a0*/  @P1 LDG.E R16, desc[UR6][R16.64] ;  /* 0x0000000610101981 */ /* 0x000ee2000c1e1900 */
[----:B----4-:R-:W-:Y:S01]  /*08b0*/  @P0 FADD R21, R20, -R13 ;  /* 0x8000000d14150221 */ /* 0x010fe20000000000 */
[----:B--2---:R-:W-:-:S03]  /*08c0*/  @P0 FADD R20, R23, -R10 ;  /* 0x8000000a17140221 */ /* 0x004fc60000000000 */
[----:B------:R-:W-:-:S04]  /*08d0*/  @P0 FFMA R21, R21, R21, R22 ;  /* 0x0000001515150223 */ /* 0x000fc80000000016 */
[----:B------:R-:W-:Y:S01]  /*08e0*/  @P0 FFMA R22, R20, R20, R21 ;  /* 0x0000001414160223 */ /* 0x000fe20000000015 */
[----:B---3--:R-:W-:-:S04]  /*08f0*/  @P1 FADD R11, R16, -R19 ;  /* 0x80000013100b1221 */ /* 0x008fc80000000000 */
[----:B------:R-:W-:-:S07]  /*0900*/  @P1 FFMA R22, R11, R11, R22 ;  /* 0x0000000b0b161223 */ /* 0x000fce0000000016 */
.L_x_56:
[----:B------:R-:W0:Y:S01]  /*0910*/  LDCU UR4, c[0x0][0x398] ;  /* 0x00007300ff0477ac */ /* 0x000e220008000800 */
[----:B------:R-:W-:Y:S02]  /*0920*/  IADD3 R10, PT, PT, R9, 0x1, RZ ;  /* 0x00000001090a7810 */ /* 0x000fe40007ffe0ff */
[----:B------:R-:W-:-:S04]  /*0930*/  FSETP.GEU.AND P0, PT, R22, R7, PT ;  /* 0x000000071600720b */ /* 0x000fc80003f0e000 */
[----:B------:R-:W-:Y:S02]  /*0940*/  FSEL R7, R22, R7, !P0 ;  /* 0x0000000716077208 */ /* 0x000fe40004000000 */
[----:B------:R-:W-:Y:S02]  /*0950*/  SEL R2, R9, R2, !P0 ;  /* 0x0000000209027207 */ /* 0x000fe40004000000 */
[----:B0-----:R-:W-:-:S13]  /*0960*/  ISETP.NE.AND P1, PT, R10, UR4, PT ;  /* 0x000000040a007c0c */ /* 0x001fda000bf25270 */
[----:B------:R-:W-:Y:S05]  /*0970*/  @!P1 BRA `(.L_x_52) ;  /* 0x0000000400049947 */ /* 0x000fea0003800000 */
[----:B------:R-:W-:Y:S01]  /*0980*/  IMAD.MOV.U32 R9, RZ, RZ, R10 ;  /* 0x000000ffff097224 */ /* 0x000fe200078e000a */
[----:B------:R-:W-:Y:S06]  /*0990*/  BRA `(.L_x_58) ;  /* 0xfffffff400f87947 */ /* 0x000fec000383ffff */
.L_x_53:
[----:B------:R-:W-:Y:S01]  /*09a0*/  UISETP.GE.U32.AND UP0, UPT, UR4, 0x4, UPT ;  /* 0x000000040400788c */ /* 0x000fe2000bf06070 */
[----:B------:R-:W-:Y:S01]  /*09b0*/  HFMA2 R5, -RZ, RZ, 0, 0 ;  /* 0x00000000ff057431 */ /* 0x000fe200000001ff */
[----:B------:R-:W-:Y:S01]  /*09c0*/  MOV R3, 0x7f7fffff ;  /* 0x7f7fffff00037802 */ /* 0x000fe20000000f00 */
[----:B------:R-:W-:Y:S01]  /*09d0*/  IMAD.MOV.U32 R2, RZ, RZ, -0x1 ;  /* 0xffffffffff027424 */ /* 0x000fe200078e00ff */
[----:B------:R-:W-:-:S05]  /*09e0*/  ULOP3.LUT UR5, UR4, 0x3, URZ, 0xc0, !UPT ;  /* 0x0000000304057892 */ /* 0x000fca000f8ec0ff */
[----:B------:R-:W-:Y:S07]  /*09f0*/  BRA.U !UP0, `(.L_x_59) ;  /* 0x0000000108bc7547 */ /* 0x000fee000b800000 */
[----:B------:R-:W-:Y:S01]  /*0a00*/  ULOP3.LUT UR4, UR4, 0x7ffffffc, URZ, 0xc0, !UPT ;  /* 0x7ffffffc04047892 */ /* 0x000fe2000f8ec0ff */
[----:B------:R-:W-:Y:S01]  /*0a10*/  IMAD.MOV.U32 R3, RZ, RZ, 0x7f7fffff ;  /* 0x7f7fffffff037424 */ /* 0x000fe200078e00ff */
[----:B------:R-:W-:Y:S01]  /*0a20*/  MOV R2, 0xffffffff ;  /* 0xffffffff00027802 */ /* 0x000fe20000000f00 */
[----:B------:R-:W-:Y:S01]  /*0a30*/  IMAD.MOV.U32 R4, RZ, RZ, RZ ;  /* 0x000000ffff047224 */ /* 0x000fe200078e00ff */
[----:B------:R-:W-:Y:S02]  /*0a40*/  UISETP.GT.AND UP0, UPT, UR4, URZ, UPT ;  /* 0x000000ff0400728c */ /* 0x000fe4000bf04270 */
[----:B------:R-:W-:-:S07]  /*0a50*/  MOV R5, UR4 ;  /* 0x0000000400057c02 */ /* 0x000fce0008000f00 */
[----:B------:R-:W-:Y:S05]  /*0a60*/  BRA.U !UP0, `(.L_x_60) ;  /* 0x0000000108887547 */ /* 0x000fea000b800000 */
[----:B------:R-:W-:Y:S01]  /*0a70*/  IMAD.IADD R6, R5, 0x1, -R4 ;  /* 0x0000000105067824 */ /* 0x000fe200078e0a04 */
[----:B------:R-:W-:-:S04]  /*0a80*/  PLOP3.LUT P0, PT, PT, PT, PT, 0x80, 0x8 ;  /* 0x000000000008781c */ /* 0x000fc80003f0f070 */
[----:B------:R-:W-:-:S13]  /*0a90*/  ISETP.GT.AND P1, PT, R6, 0xc, PT ;  /* 0x0000000c0600780c */ /* 0x000fda0003f24270 */
[----:B------:R-:W-:Y:S05]  /*0aa0*/  @!P1 BRA `(.L_x_61) ;  /* 0x0000000000449947 */ /* 0x000fea0003800000 */
[----:B------:R-:W-:Y:S02]  /*0ab0*/  PLOP3.LUT P0, PT, PT, PT, PT, 0x8, 0x80 ;  /* 0x000000000080781c */ /* 0x000fe40003f0e170 */
[----:B------:R-:W-:-:S11]  /*0ac0*/  IADD3 R7, PT, PT, R5, -0xc, RZ ;  /* 0xfffffff405077810 */ /* 0x000fd60007ffe0ff */
.L_x_62:
[----:B------:R-:W-:-:S04]  /*0ad0*/  FSETP.GT.AND P2, PT, R3, RZ, PT ;  /* 0x000000ff0300720b */ /* 0x000fc80003f44000 */
[----:B------:R-:W-:Y:S02]  /*0ae0*/  FSEL R3, R3, RZ, !P2 ;  /* 0x000000ff03037208 */ /* 0x000fe40005000000 */
[----:B------:R-:W-:Y:S02]  /*0af0*/  SEL R2, R4, R2, P2 ;  /* 0x0000000204027207 */ /* 0x000fe40001000000 */
[----:B------:R-:W-:-:S04]  /*0b00*/  FSETP.GT.AND P3, PT, R3, RZ, PT ;  /* 0x000000ff0300720b */ /* 0x000fc80003f64000 */
[----:B------:R-:W-:-:S04]  /*0b10*/  FSEL R3, R3, RZ, !P3 ;  /* 0x000000ff03037208 */ /* 0x000fc80005800000 */
[----:B------:R-:W-:-:S04]  /*0b20*/  FSETP.GT.AND P4, PT, R3, RZ, PT ;  /* 0x000000ff0300720b */ /* 0x000fc80003f84000 */
[----:B------:R-:W-:Y:S01]  /*0b30*/  FSEL R3, R3, RZ, !P4 ;  /* 0x000000ff03037208 */ /* 0x000fe20006000000 */
[----:B------:R-:W-:-:S03]  /*0b40*/  @P3 VIADD R2, R4, 0x4 ;  /* 0x0000000404023836 */ /* 0x000fc60000000000 */
[----:B------:R-:W-:-:S04]  /*0b50*/  FSETP.GT.AND P1, PT, R3, RZ, PT ;  /* 0x000000ff0300720b */ /* 0x000fc80003f24000 */
[----:B------:R-:W-:Y:S02]  /*0b60*/  FSEL R3, R3, RZ, !P1 ;  /* 0x000000ff03037208 */ /* 0x000fe40004800000 */
[----:B------:R-:W-:-:S07]  /*0b70*/  @P4 IADD3 R2, PT, PT, R4, 0x8, RZ ;  /* 0x0000000804024810 */ /* 0x000fce0007ffe0ff */
[C---:B------:R-:W-:Y:S01]  /*0b80*/  @P1 VIADD R2, R4.reuse, 0xc ;  /* 0x0000000c04021836 */ /* 0x040fe20000000000 */
[----:B------:R-:W-:-:S04]  /*0b90*/  IADD3 R4, PT, PT, R4, 0x10, RZ ;  /* 0x0000001004047810 */ /* 0x000fc80007ffe0ff */
[----:B------:R-:W-:-:S13]  /*0ba0*/  ISETP.GE.AND P2, PT, R4, R7, PT ;  /* 0x000000070400720c */ /* 0x000fda0003f46270 */
[----:B------:R-:W-:Y:S05]  /*0bb0*/  @!P2 BRA `(.L_x_62) ;  /* 0xfffffffc00c4a947 */ /* 0x000fea000383ffff */
.L_x_61:
[----:B------:R-:W-:-:S05]  /*0bc0*/  IMAD.IADD R6, R5, 0x1, -R4 ;  /* 0x0000000105067824 */ /* 0x000fca00078e0a04 */
[----:B------:R-:W-:-:S13]  /*0bd0*/  ISETP.GT.AND P1, PT, R6, 0x4, PT ;  /* 0x000000040600780c */ /* 0x000fda0003f24270 */
[----:B------:R-:W-:Y:S05]  /*0be0*/  @!P1 BRA `(.L_x_63) ;  /* 0x0000000000209947 */ /* 0x000fea0003800000 */
[C---:B------:R-:W-:Y:S02]  /*0bf0*/  FSETP.GT.AND P1, PT, R3.reuse, RZ, PT ;  /* 0x000000ff0300720b */ /* 0x040fe40003f24000 */
[----:B------:R-:W-:Y:S02]  /*0c00*/  PLOP3.LUT P0, PT, PT, PT, PT, 0x8, 0x80 ;  /* 0x000000000080781c */ /* 0x000fe40003f0e170 */
[----:B------:R-:W-:Y:S02]  /*0c10*/  FSEL R3, R3, RZ, !P1 ;  /* 0x000000ff03037208 */ /* 0x000fe40004800000 */
[----:B------:R-:W-:Y:S02]  /*0c20*/  SEL R2, R4, R2, P1 ;  /* 0x0000000204027207 */ /* 0x000fe40000800000 */
[----:B------:R-:W-:-:S04]  /*0c30*/  FSETP.GT.AND P2, PT, R3, RZ, PT ;  /* 0x000000ff0300720b */ /* 0x000fc80003f44000 */
[----:B------:R-:W-:-:S09]  /*0c40*/  FSEL R3, R3, RZ, !P2 ;  /* 0x000000ff03037208 */ /* 0x000fd20005000000 */
[C---:B------:R-:W-:Y:S01]  /*0c50*/  @P2 IADD3 R2, PT, PT, R4.reuse, 0x4, RZ ;  /* 0x0000000404022810 */ /* 0x040fe20007ffe0ff */
[----:B------:R-:W-:-:S07]  /*0c60*/  VIADD R4, R4, 0x8 ;  /* 0x0000000804047836 */ /* 0x000fce0000000000 */
.L_x_63:
[----:B------:R-:W-:-:S13]  /*0c70*/  ISETP.NE.OR P0, PT, R4, R5, P0 ;  /* 0x000000050400720c */ /* 0x000fda0000705670 */
[----:B------:R-:W-:Y:S05]  /*0c80*/  @!P0 BRA `(.L_x_59) ;  /* 0x0000000000188947 */ /* 0x000fea0003800000 */
.L_x_60:
[----:B------:R-:W-:-:S04]  /*0c90*/  FSETP.GT.AND P1, PT, R3, RZ, PT ;  /* 0x000000ff0300720b */ /* 0x000fc80003f24000 */
[C---:B------:R-:W-:Y:S02]  /*0ca0*/  SEL R2, R4.reuse, R2, P1 ;  /* 0x0000000204027207 */ /* 0x040fe40000800000 */
[----:B------:R-:W-:Y:S02]  /*0cb0*/  IADD3 R4, PT, PT, R4, 0x4, RZ ;  /* 0x0000000404047810 */ /* 0x000fe40007ffe0ff */
[----:B------:R-:W-:Y:S02]  /*0cc0*/  FSEL R3, R3, RZ, !P1 ;  /* 0x000000ff03037208 */ /* 0x000fe40004800000 */
[----:B------:R-:W-:-:S13]  /*0cd0*/  ISETP.NE.AND P0, PT, R4, R5, PT ;  /* 0x000000050400720c */ /* 0x000fda0003f05270 */
[----:B------:R-:W-:Y:S05]  /*0ce0*/  @P0 BRA `(.L_x_60) ;  /* 0xfffffffc00e80947 */ /* 0x000fea000383ffff */
.L_x_59:
[----:B------:R-:W-:-:S09]  /*0cf0*/  UISETP.NE.AND UP0, UPT, UR5, URZ, UPT ;  /* 0x000000ff0500728c */ /* 0x000fd2000bf05270 */
[----:B------:R-:W-:Y:S05]  /*0d00*/  BRA.U !UP0, `(.L_x_52) ;  /* 0x0000000108207547 */ /* 0x000fea000b800000 */
[----:B------:R-:W-:-:S05]  /*0d10*/  UMOV UR4, URZ ;  /* 0x000000ff00047c82 */ /* 0x000fca0008000000 */
.L_x_64:
[----:B------:R-:W-:Y:S01]  /*0d20*/  UIADD3 UR4, UPT, UPT, UR4, 0x1, URZ ;  /* 0x0000000104047890 */ /* 0x000fe2000fffe0ff */
[----:B------:R-:W-:-:S03]  /*0d30*/  FSETP.GT.AND P0, PT, R3, RZ, PT ;  /* 0x000000ff0300720b */ /* 0x000fc60003f04000 */
[----:B------:R-:W-:Y:S01]  /*0d40*/  UISETP.NE.AND UP0, UPT, UR4, UR5, UPT ;  /* 0x000000050400728c */ /* 0x000fe2000bf05270 */
[C---:B------:R-:W-:Y:S01]  /*0d50*/  SEL R2, R5.reuse, R2, P0 ;  /* 0x0000000205027207 */ /* 0x040fe20000000000 */
[----:B------:R-:W-:Y:S01]  /*0d60*/  VIADD R5, R5, 0x1 ;  /* 0x0000000105057836 */ /* 0x000fe20000000000 */
[----:B------:R-:W-:-:S06]  /*0d70*/  FSEL R3, R3, RZ, !P0 ;  /* 0x000000ff03037208 */ /* 0x000fcc0004000000 */
[----:B------:R-:W-:Y:S05]  /*0d80*/  BRA.U UP0, `(.L_x_64) ;  /* 0xfffffffd00e47547 */ /* 0x000fea000b83ffff */
.L_x_52:
[----:B------:R-:W0:Y:S01]  /*0d90*/  LDC.64 R4, c[0x0][0x3a0] ;  /* 0x0000e800ff047b82 */ /* 0x000e220000000a00 */
[----:B------:R-:W-:-:S07]  /*0da0*/  HFMA2 R3, -RZ, RZ, 0, 5.9604644775390625e-08 ;  /* 0x00000001ff037431 */ /* 0x000fce00000001ff */
[----:B------:R-:W1:Y:S01]  /*0db0*/  LDC.64 R6, c[0x0][0x3a8] ;  /* 0x0000ea00ff067b82 */ /* 0x000e620000000a00 */
[----:B0-----:R-:W-:-:S05]  /*0dc0*/  IMAD.WIDE R4, R0, 0x4, R4 ;  /* 0x0000000400047825 */ /* 0x001fca00078e0204 */
[----:B------:R-:W-:Y:S01]  /*0dd0*/  STG.E desc[UR6][R4.64], R2 ;  /* 0x0000000204007986 */ /* 0x000fe2000c101906 */
[----:B-1----:R-:W-:-:S05]  /*0de0*/  IMAD.WIDE R6, R2, 0x4, R6 ;  /* 0x0000000402067825 */ /* 0x002fca00078e0206 */
[----:B------:R-:W-:Y:S01]  /*0df0*/  REDG.E.ADD.STRONG.GPU desc[UR6][R6.64], R3 ;  /* 0x000000030600798e */ /* 0x000fe2000c12e106 */
[----:B------:R-:W-:Y:S05]  /*0e00*/  EXIT ;  /* 0x000000000000794d */ /* 0x000fea0003800000 */
.L_x_65:
        /* <DEDUP_REMOVED lines=15> */
.L_x_75:


//--------------------- .text._Z20initialize_centroidsPfS_Piii --------------------------
	.section	.text._Z20initialize_centroidsPfS_Piii,"ax",@progbits
	.align	128
        .global         _Z20initialize_centroidsPfS_Piii
        .type           _Z20initialize_centroidsPfS_Piii,@function
        .size           _Z20initialize_centroidsPfS_Piii,(.L_x_76 - _Z20initialize_centroidsPfS_Piii)
        .other          _Z20initialize_centroidsPfS_Piii,@"STO_CUDA_ENTRY STV_DEFAULT"
_Z20initialize_centroidsPfS_Piii:
.text._Z20initialize_centroidsPfS_Piii:
        /* <DEDUP_REMOVED lines=16> */
[----:B------:R-:W-:Y:S01]  /*0100*/  IMAD R0, R3, R4, RZ ;  /* 0x0000000403007224 */ /* 0x000fe200078e02ff */
[----:B------:R-:W-:Y:S01]  /*0110*/  LOP3.LUT R5, R4, 0xf, RZ, 0xc0, !PT ;  /* 0x0000000f04057812 */ /* 0x000fe200078ec0ff */
[----:B------:R-:W-:-:S03]  /*0120*/  IMAD.MOV.U32 R3, RZ, RZ, RZ ;  /* 0x000000ffff037224 */ /* 0x000fc600078e00ff */
[----:B------:R-:W-:Y:S01]  /*0130*/  ISETP.NE.AND P0, PT, R5, RZ, PT ;  /* 0x000000ff0500720c */ /* 0x000fe20003f05270 */
[----:B--2---:R-:W-:-:S06]  /*0140*/  IMAD R2, R7, R4, RZ ;  /* 0x0000000407027224 */ /* 0x004fcc00078e02ff */
[----:B------:R-:W-:Y:S06]  /*0150*/  @!P1 BRA `(.L_x_66) ;  /* 0x0000000000d09947 */ /* 0x000fec0003800000 */
[----:B------:R-:W0:Y:S01]  /*0160*/  LDCU.128 UR8, c[0x0][0x380] ;  /* 0x00007000ff0877ac */ /* 0x000e220008000c00 */
[----:B------:R-:W-:Y:S01]  /*0170*/  LOP3.LUT R3, R4, 0x7ffffff0, RZ, 0xc0, !PT ;  /* 0x7ffffff004037812 */ /* 0x000fe200078ec0ff */
[----:B------:R-:W-:Y:S01]  /*0180*/  IMAD.MOV.U32 R10, RZ, RZ, R2 ;  /* 0x000000ffff0a7224 */ /* 0x000fe200078e0002 */
[----:B------:R-:W-:Y:S02]  /*0190*/  MOV R11, R0 ;  /* 0x00000000000b7202 */ /* 0x000fe40000000f00 */
[----:B------:R-:W-:Y:S01]  /*01a0*/  IADD3 R12, PT, PT, -R3, RZ, RZ ;  /* 0x000000ff030c7210 */ /* 0x000fe20007ffe1ff */
[----:B0-----:R-:W-:Y:S02]  /*01b0*/  UIADD3 UR6, UP0, UPT, UR8, 0x20, URZ ;  /* 0x0000002008067890 */ /* 0x001fe4000ff1e0ff */
[----:B------:R-:W-:Y:S02]  /*01c0*/  UIADD3 UR4, UP1, UPT, UR10, 0x20, URZ ;  /* 0x000000200a047890 */ /* 0x000fe4000ff3e0ff */
[----:B------:R-:W-:-:S02]  /*01d0*/  UIADD3.X UR7, UPT, UPT, URZ, UR9, URZ, UP0, !UPT ;  /* 0x00000009ff077290 */ /* 0x000fc400087fe4ff */
[----:B------:R-:W-:-:S12]  /*01e0*/  UIADD3.X UR5, UPT, UPT, URZ, UR11, URZ, UP1, !UPT ;  /* 0x0000000bff057290 */ /* 0x000fd80008ffe4ff */
.L_x_67:
[----:B------:R-:W-:Y:S01]  /*01f0*/  MOV R7, UR7 ;  /* 0x0000000700077c02 */ /* 0x000fe20008000f00 */
[----:B------:R-:W-:-:S04]  /*0200*/  IMAD.U32 R6, RZ, RZ, UR6 ;  /* 0x00000006ff067e24 */ /* 0x000fc8000f8e00ff */
[----:B------:R-:W-:-:S05]  /*0210*/  IMAD.WIDE R6, R10, 0x4, R6 ;  /* 0x000000040a067825 */ /* 0x000fca00078e0206 */
[----:B----4-:R-:W2:Y:S01]  /*0220*/  LDG.E R13, desc[UR12][R6.64+-0x20] ;  /* 0xffffe00c060d7981 */ /* 0x010ea2000c1e1900 */
[----:B------:R-:W-:Y:S01]  /*0230*/  MOV R9, UR5 ;  /* 0x0000000500097c02 */ /* 0x000fe20008000f00 */
[----:B------:R-:W-:-:S04]  /*0240*/  IMAD.U32 R8, RZ, RZ, UR4 ;  /* 0x00000004ff087e24 */ /* 0x000fc8000f8e00ff */
[----:B------:R-:W-:-:S05]  /*0250*/  IMAD.WIDE R8, R11, 0x4, R8 ;  /* 0x000000040b087825 */ /* 0x000fca00078e0208 */
[----:B--2---:R0:W-:Y:S04]  /*0260*/  STG.E desc[UR12][R8.64+-0x20], R13 ;  /* 0xffffe00d08007986 */ /* 0x0041e8000c10190c */
[----:B------:R-:W2:Y:S04]  /*0270*/  LDG.E R15, desc[UR12][R6.64+-0x1c] ;  /* 0xffffe40c060f7981 */ /* 0x000ea8000c1e1900 */
[----:B--2---:R1:W-:Y:S04]  /*0280*/  STG.E desc[UR12][R8.64+-0x1c], R15 ;  /* 0xffffe40f08007986 */ /* 0x0043e8000c10190c */
[----:B------:R-:W2:Y:S04]  /*0290*/  LDG.E R17, desc[UR12][R6.64+-0x18] ;  /* 0xffffe80c06117981 */ /* 0x000ea8000c1e1900 */
[----:B--2---:R2:W-:Y:S04]  /*02a0*/  STG.E desc[UR12][R8.64+-0x18], R17 ;  /* 0xffffe81108007986 */ /* 0x0045e8000c10190c */
[----:B------:R-:W3:Y:S04]  /*02b0*/  LDG.E R19, desc[UR12][R6.64+-0x14] ;  /* 0xffffec0c06137981 */ /* 0x000ee8000c1e1900 */
[----:B---3--:R3:W-:Y:S04]  /*02c0*/  STG.E desc[UR12][R8.64+-0x14], R19 ;  /* 0xffffec1308007986 */ /* 0x0087e8000c10190c */
[----:B------:R-:W4:Y:S04]  /*02d0*/  LDG.E R21, desc[UR12][R6.64+-0x10] ;  /* 0xfffff00c06157981 */ /* 0x000f28000c1e1900 */
[----:B----4-:R4:W-:Y:S04]  /*02e0*/  STG.E desc[UR12][R8.64+-0x10], R21 ;  /* 0xfffff01508007986 */ /* 0x0109e8000c10190c */
[----:B------:R-:W5:Y:S04]  /*02f0*/  LDG.E R23, desc[UR12][R6.64+-0xc] ;  /* 0xfffff40c06177981 */ /* 0x000f68000c1e1900 */
[----:B-----5:R5:W-:Y:S04]  /*0300*/  STG.E desc[UR12][R8.64+-0xc], R23 ;  /* 0xfffff41708007986 */ /* 0x020be8000c10190c */
[----:B0-----:R-:W2:Y:S04]  /*0310*/  LDG.E R13, desc[UR12][R6.64+-0x8] ;  /* 0xfffff80c060d7981 */ /* 0x001ea8000c1e1900 */
[----:B--2---:R0:W-:Y:S04]  /*0320*/  STG.E desc[UR12][R8.64+-0x8], R13 ;  /* 0xfffff80d08007986 */ /* 0x0041e8000c10190c */
[----:B-1----:R-:W2:Y:S04]  /*0330*/  LDG.E R15, desc[UR12][R6.64+-0x4] ;  /* 0xfffffc0c060f7981 */ /* 0x002ea8000c1e1900 */
[----:B--2---:R1:W-:Y:S04]  /*0340*/  STG.E desc[UR12][R8.64+-0x4], R15 ;  /* 0xfffffc0f08007986 */ /* 0x0043e8000c10190c */
[----:B------:R-:W2:Y:S04]  /*0350*/  LDG.E R17, desc[UR12][R6.64] ;  /* 0x0000000c06117981 */ /* 0x000ea8000c1e1900 */
[----:B--2---:R2:W-:Y:S04]  /*0360*/  STG.E desc[UR12][R8.64], R17 ;  /* 0x0000001108007986 */ /* 0x0045e8000c10190c */
[----:B---3--:R-:W3:Y:S04]  /*0370*/  LDG.E R19, desc[UR12][R6.64+0x4] ;  /* 0x0000040c06137981 */ /* 0x008ee8000c1e1900 */
[----:B---3--:R3:W-:Y:S04]  /*0380*/  STG.E desc[UR12][R8.64+0x4], R19 ;  /* 0x0000041308007986 */ /* 0x0087e8000c10190c */
[----:B----4-:R-:W4:Y:S04]  /*0390*/  LDG.E R21, desc[UR12][R6.64+0x8] ;  /* 0x0000080c06157981 */ /* 0x010f28000c1e1900 */
[----:B----4-:R4:W-:Y:S04]  /*03a0*/  STG.E desc[UR12][R8.64+0x8], R21 ;  /* 0x0000081508007986 */ /* 0x0109e8000c10190c */
[----:B-----5:R-:W5:Y:S04]  /*03b0*/  LDG.E R23, desc[UR12][R6.64+0xc] ;  /* 0x00000c0c06177981 */ /* 0x020f68000c1e1900 */
[----:B-----5:R4:W-:Y:S04]  /*03c0*/  STG.E desc[UR12][R8.64+0xc], R23 ;  /* 0x00000c1708007986 */ /* 0x0209e8000c10190c */
[----:B0-----:R-:W5:Y:S04]  /*03d0*/  LDG.E R13, desc[UR12][R6.64+0x10] ;  /* 0x0000100c060d7981 */ /* 0x001f68000c1e1900 */
[----:B-----5:R4:W-:Y:S04]  /*03e0*/  STG.E desc[UR12][R8.64+0x10], R13 ;  /* 0x0000100d08007986 */ /* 0x0209e8000c10190c */
[----:B-1----:R-:W5:Y:S04]  /*03f0*/  LDG.E R15, desc[UR12][R6.64+0x14] ;  /* 0x0000140c060f7981 */ /* 0x002f68000c1e1900 */
[----:B-----5:R4:W-:Y:S04]  /*0400*/  STG.E desc[UR12][R8.64+0x14], R15 ;  /* 0x0000140f08007986 */ /* 0x0209e8000c10190c */
[----:B--2---:R-:W2:Y:S01]  /*0410*/  LDG.E R17, desc[UR12][R6.64+0x18] ;  /* 0x0000180c06117981 */ /* 0x004ea2000c1e1900 */
[----:B------:R-:W-:-:S05]  /*0420*/  VIADD R12, R12, 0x10 ;  /* 0x000000100c0c7836 */ /* 0x000fca0000000000 */
[----:B------:R-:W-:Y:S01]  /*0430*/  ISETP.NE.AND P1, PT, R12, RZ, PT ;  /* 0x000000ff0c00720c */ /* 0x000fe20003f25270 */
[----:B--2---:R4:W-:Y:S04]  /*0440*/  STG.E desc[UR12][R8.64+0x18], R17 ;  /* 0x0000181108007986 */ /* 0x0049e8000c10190c */
[----:B---3--:R-:W2:Y:S01]  /*0450*/  LDG.E R19, desc[UR12][R6.64+0x1c] ;  /* 0x00001c0c06137981 */ /* 0x008ea2000c1e1900 */
[----:B------:R-:W-:Y:S01]  /*0460*/  IADD3 R10, PT, PT, R10, 0x10, RZ ;  /* 0x000000100a0a7810 */ /* 0x000fe20007ffe0ff */
[----:B------:R-:W-:Y:S02]  /*0470*/  VIADD R11, R11, 0x10 ;  /* 0x000000100b0b7836 */ /* 0x000fe40000000000 */
[----:B--2---:R4:W-:Y:S04]  /*0480*/  STG.E desc[UR12][R8.64+0x1c], R19 ;  /* 0x00001c1308007986 */ /* 0x0049e8000c10190c */
[----:B------:R-:W-:Y:S05]  /*0490*/  @P1 BRA `(.L_x_67) ;  /* 0xfffffffc00541947 */ /* 0x000fea000383ffff */
.L_x_66:
        /* <DEDUP_REMOVED lines=12> */
[----:B--2---:R0:W-:Y:S04]  /*0560*/  STG.E desc[UR12][R8.64], R5 ;  /* 0x0000000508007986 */ /* 0x0041e8000c10190c */
[----:B------:R-:W2:Y:S04]  /*0570*/  LDG.E R11, desc[UR12][R6.64+0x4] ;  /* 0x0000040c060b7981 */ /* 0x000ea8000c1e1900 */
[----:B--2---:R1:W-:Y:S04]  /*0580*/  STG.E desc[UR12][R8.64+0x4], R11 ;  /* 0x0000040b08007986 */ /* 0x0043e8000c10190c */
[----:B------:R-:W2:Y:S04]  /*0590*/  LDG.E R13, desc[UR12][R6.64+0x8] ;  /* 0x0000080c060d7981 */ /* 0x000ea8000c1e1900 */
[----:B--2---:R2:W-:Y:S04]  /*05a0*/  STG.E desc[UR12][R8.64+0x8], R13 ;  /* 0x0000080d08007986 */ /* 0x0045e8000c10190c */
[----:B------:R-:W3:Y:S04]  /*05b0*/  LDG.E R15, desc[UR12][R6.64+0xc] ;  /* 0x00000c0c060f7981 */ /* 0x000ee8000c1e1900 */
[----:B---3--:R2:W-:Y:S04]  /*05c0*/  STG.E desc[UR12][R8.64+0xc], R15 ;  /* 0x00000c0f08007986 */ /* 0x0085e8000c10190c */
[----:B------:R-:W3:Y:S04]  /*05d0*/  LDG.E R17, desc[UR12][R6.64+0x10] ;  /* 0x0000100c06117981 */ /* 0x000ee8000c1e1900 */
[----:B---3--:R2:W-:Y:S04]  /*05e0*/  STG.E desc[UR12][R8.64+0x10], R17 ;  /* 0x0000101108007986 */ /* 0x0085e8000c10190c */
[----:B------:R-:W3:Y:S04]  /*05f0*/  LDG.E R19, desc[UR12][R6.64+0x14] ;  /* 0x0000140c06137981 */ /* 0x000ee8000c1e1900 */
[----:B---3--:R2:W-:Y:S04]  /*0600*/  STG.E desc[UR12][R8.64+0x14], R19 ;  /* 0x0000141308007986 */ /* 0x0085e8000c10190c */
[----:B0-----:R-:W3:Y:S04]  /*0610*/  LDG.E R5, desc[UR12][R6.64+0x18] ;  /* 0x0000180c06057981 */ /* 0x001ee8000c1e1900 */
[----:B---3--:R2:W-:Y:S04]  /*0620*/  STG.E desc[UR12][R8.64+0x18], R5 ;  /* 0x0000180508007986 */ /* 0x0085e8000c10190c */
[----:B-1----:R-:W3:Y:S01]  /*0630*/  LDG.E R11, desc[UR12][R6.64+0x1c] ;  /* 0x00001c0c060b7981 */ /* 0x002ee2000c1e1900 */
[----:B------:R-:W-:-:S03]  /*0640*/  IADD3 R3, PT, PT, R3, 0x8, RZ ;  /* 0x0000000803037810 */ /* 0x000fc60007ffe0ff */
[----:B---3--:R2:W-:Y:S04]  /*0650*/  STG.E desc[UR12][R8.64+0x1c], R11 ;  /* 0x00001c0b08007986 */ /* 0x0085e8000c10190c */
.L_x_68:
        /* <DEDUP_REMOVED lines=12> */
[----:B--2---:R0:W-:Y:S04]  /*0720*/  STG.E desc[UR12][R6.64], R9 ;  /* 0x0000000906007986 */ /* 0x0041e8000c10190c */
[----:B------:R-:W2:Y:S04]  /*0730*/  LDG.E R11, desc[UR12][R4.64+0x4] ;  /* 0x0000040c040b7981 */ /* 0x000ea8000c1e1900 */
[----:B--2---:R0:W-:Y:S04]  /*0740*/  STG.E desc[UR12][R6.64+0x4], R11 ;  /* 0x0000040b06007986 */ /* 0x0041e8000c10190c */
[----:B------:R-:W2:Y:S04]  /*0750*/  LDG.E R13, desc[UR12][R4.64+0x8] ;  /* 0x0000080c040d7981 */ /* 0x000ea8000c1e1900 */
[----:B--2---:R0:W-:Y:S04]  /*0760*/  STG.E desc[UR12][R6.64+0x8], R13 ;  /* 0x0000080d06007986 */ /* 0x0041e8000c10190c */
[----:B------:R-:W2:Y:S01]  /*0770*/  LDG.E R15, desc[UR12][R4.64+0xc] ;  /* 0x00000c0c040f7981 */ /* 0x000ea2000c1e1900 */
[----:B------:R-:W-:-:S03]  /*0780*/  VIADD R3, R3, 0x4 ;  /* 0x0000000403037836 */ /* 0x000fc60000000000 */
[----:B--2---:R0:W-:Y:S04]  /*0790*/  STG.E desc[UR12][R6.64+0xc], R15 ;  /* 0x00000c0f06007986 */ /* 0x0041e8000c10190c */
.L_x_69:
[----:B------:R-:W-:Y:S05]  /*07a0*/  @!P1 EXIT ;  /* 0x000000000000994d */ /* 0x000fea0003800000 */
[----:B0-2-4-:R-:W0:Y:S01]  /*07b0*/  LDC.64 R8, c[0x0][0x380] ;  /* 0x0000e000ff087b82 */ /* 0x015e220000000a00 */
[----:B------:R-:W-:Y:S01]  /*07c0*/  IADD3 R11, PT, PT, R0, R3, RZ ;  /* 0x00000003000b7210 */ /* 0x000fe20007ffe0ff */
[----:B------:R-:W-:Y:S01]  /*07d0*/  IMAD.IADD R13, R2, 0x1, R3 ;  /* 0x00000001020d7824 */ /* 0x000fe200078e0203 */
[----:B------:R-:W-:-:S05]  /*07e0*/  IADD3 R10, PT, PT, -R10, RZ, RZ ;  /* 0x000000ff0a0a7210 */ /* 0x000fca0007ffe1ff */
[----:B------:R-:W1:Y:S02]  /*07f0*/  LDC.64 R6, c[0x0][0x388] ;  /* 0x0000e200ff067b82 */ /* 0x000e640000000a00 */
.L_x_70:
[----:B0-2---:R-:W-:-:S06]  /*0800*/  IMAD.WIDE R4, R13, 0x4, R8 ;  /* 0x000000040d047825 */ /* 0x005fcc00078e0208 */
[----:B------:R-:W2:Y:S01]  /*0810*/  LDG.E R5, desc[UR12][R4.64] ;  /* 0x0000000c04057981 */ /* 0x000ea2000c1e1900 */
[----:B------:R-:W-:Y:S02]  /*0820*/  VIADD R10, R10, 0x1 ;  /* 0x000000010a0a7836 */ /* 0x000fe40000000000 */
[C---:B-1----:R-:W-:Y:S01]  /*0830*/  IMAD.WIDE R2, R11.reuse, 0x4, R6 ;  /* 0x000000040b027825 */ /* 0x042fe200078e0206 */
[----:B------:R-:W-:Y:S02]  /*0840*/  IADD3 R11, PT, PT, R11, 0x1, RZ ;  /* 0x000000010b0b7810 */ /* 0x000fe40007ffe0ff */
[----:B------:R-:W-:Y:S01]  /*0850*/  ISETP.NE.AND P0, PT, R10, RZ, PT ;  /* 0x000000ff0a00720c */ /* 0x000fe20003f05270 */
[----:B------:R-:W-:Y:S01]  /*0860*/  VIADD R13, R13, 0x1 ;  /* 0x000000010d0d7836 */ /* 0x000fe20000000000 */
[----:B--2---:R2:W-:Y:S11]  /*0870*/  STG.E desc[UR12][R2.64], R5 ;  /* 0x0000000502007986 */ /* 0x0045f6000c10190c */
[----:B------:R-:W-:Y:S05]  /*0880*/  @P0 BRA `(.L_x_70) ;  /* 0xfffffffc00dc0947 */ /* 0x000fea000383ffff */
[----:B------:R-:W-:Y:S05]  /*0890*/  EXIT ;  /* 0x000000000000794d */ /* 0x000fea0003800000 */
.L_x_71:
        /* <DEDUP_REMOVED lines=14> */
.L_x_76:


//--------------------- .nv.shared.reserved.0     --------------------------
	.section	.nv.shared.reserved.0,"aw",@nobits
	.weak		__nv_reservedSMEM_offset_0_alias
	.size		__nv_reservedSMEM_offset_0_alias, 0, 64
	.other		__nv_reservedSMEM_offset_0_alias,@"STO_CUDA_RESERVED_SHARED STV_DEFAULT"
__nv_reservedSMEM_offset_0_alias:
	.zero		0
	.zero		64


//--------------------- .nv.constant0._Z19normalize_centroidsPiPfii --------------------------
	.section	.nv.constant0._Z19normalize_centroidsPiPfii,"a",@progbits
	.sectionflags	@""
	.align	4
.nv.constant0._Z19normalize_centroidsPiPfii:
	.zero		920


//--------------------- .nv.constant0._Z16update_centroidsPfiiiPiS_ --------------------------
	.section	.nv.constant0._Z16update_centroidsPfiiiPiS_,"a",@progbits
	.sectionflags	@""
	.align	4
.nv.constant0._Z16update_centroidsPfiiiPiS_:
	.zero		936


//--------------------- .nv.constant0.compute_distances --------------------------
	.section	.nv.constant0.compute_distances,"a",@progbits
	.sectionflags	@""
	.align	4
.nv.constant0.compute_distances:
	.zero		944


//--------------------- .nv.constant0._Z20initialize_centroidsPfS_Piii --------------------------
	.section	.nv.constant0._Z20initialize_centroidsPfS_Piii,"a",@progbits
	.sectionflags	@""
	.align	4
.nv.constant0._Z20initialize_centroidsPfS_Piii:
	.zero		928


//--------------------- SYMBOLS --------------------------

	.type		.nv.reservedSmem.offset0,@object
	.size		.nv.reservedSmem.offset0,0x4
